	.headerflags	@"EF_CUDA_TEXMODE_UNIFIED EF_CUDA_64BIT_ADDRESS EF_CUDA_SM86 EF_CUDA_VIRTUAL_SM(EF_CUDA_SM86)"
	.elftype	@"ET_EXEC"


//--------------------- .nv.info                  --------------------------
	.section	.nv.info,"",@"SHT_CUDA_INFO"
	.align	4


	//----- nvinfo : EIATTR_REGCOUNT
	.align		4
        /*0000*/ 	.byte	0x04, 0x2f
        /*0002*/ 	.short	(.L_2 - .L_1)
	.align		4
.L_1:
        /*0004*/ 	.word	index@(triton_red_fused__to_copy_add_amax_amin_clamp_mul_native_layer_norm_reciprocal_1)
        /*0008*/ 	.word	0x0000007e


	//----- nvinfo : EIATTR_MIN_STACK_SIZE
	.align		4
.L_2:
        /*000c*/ 	.byte	0x04, 0x12
        /*000e*/ 	.short	(.L_4 - .L_3)
	.align		4
.L_3:
        /*0010*/ 	.word	index@(triton_red_fused__to_copy_add_amax_amin_clamp_mul_native_layer_norm_reciprocal_1)
        /*0014*/ 	.word	0x00000000


	//----- nvinfo : EIATTR_FRAME_SIZE
	.align		4
.L_4:
        /*0018*/ 	.byte	0x04, 0x11
        /*001a*/ 	.short	(.L_6 - .L_5)
	.align		4
.L_5:
        /*001c*/ 	.word	index@(triton_red_fused__to_copy_add_amax_amin_clamp_mul_native_layer_norm_reciprocal_1)
        /*0020*/ 	.word	0x00000000


	//----- nvinfo : EIATTR_MIN_STACK_SIZE
	.align		4
.L_6:
        /*0024*/ 	.byte	0x04, 0x12
        /*0026*/ 	.short	(.L_8 - .L_7)
	.align		4
.L_7:
        /*0028*/ 	.word	index@(triton_red_fused__to_copy_add_amax_amin_clamp_mul_native_layer_norm_reciprocal_1)
        /*002c*/ 	.word	0x00000000
.L_8:


//--------------------- .nv.info.triton_red_fused__to_copy_add_amax_amin_clamp_mul_native_layer_norm_reciprocal_1 --------------------------
	.section	.nv.info.triton_red_fused__to_copy_add_amax_amin_clamp_mul_native_layer_norm_reciprocal_1,"",@"SHT_CUDA_INFO"
	.sectionflags	@""
	.align	4


	//----- nvinfo : EIATTR_CUDA_API_VERSION
	.align		4
        /*0000*/ 	.byte	0x04, 0x37
        /*0002*/ 	.short	(.L_10 - .L_9)
.L_9:
        /*0004*/ 	.word	0x0000007c


	//----- nvinfo : EIATTR_SW2861232_WAR
	.align		4
.L_10:
        /*0008*/ 	.byte	0x01, 0x35
	.zero		2


	//----- nvinfo : EIATTR_PARAM_CBANK
	.align		4
        /*000c*/ 	.byte	0x04, 0x0a
        /*000e*/ 	.short	(.L_12 - .L_11)
	.align		4
.L_11:
        /*0010*/ 	.word	index@(.nv.constant0.triton_red_fused__to_copy_add_amax_amin_clamp_mul_native_layer_norm_reciprocal_1)
        /*0014*/ 	.short	0x0160
        /*0016*/ 	.short	0x0090


	//----- nvinfo : EIATTR_CBANK_PARAM_SIZE
	.align		4
.L_12:
        /*0018*/ 	.byte	0x03, 0x19
        /*001a*/ 	.short	0x0090


	//----- nvinfo : EIATTR_KPARAM_INFO
	.align		4
        /*001c*/ 	.byte	0x04, 0x17
        /*001e*/ 	.short	(.L_14 - .L_13)
.L_13:
        /*0020*/ 	.word	0x00000000
        /*0024*/ 	.short	0x0012
        /*0026*/ 	.short	0x0088
        /*0028*/ 	.byte	0x00, 0xf4, 0x21, 0x00


	//----- nvinfo : EIATTR_KPARAM_INFO
	.align		4
.L_14:
        /*002c*/ 	.byte	0x04, 0x17
        /*002e*/ 	.short	(.L_16 - .L_15)
.L_15:
        /*0030*/ 	.word	0x00000000
        /*0034*/ 	.short	0x0011
        /*0036*/ 	.short	0x0084
        /*0038*/ 	.byte	0x00, 0xf0, 0x11, 0x00


	//----- nvinfo : EIATTR_KPARAM_INFO
	.align		4
.L_16:
        /*003c*/ 	.byte	0x04, 0x17
        /*003e*/ 	.short	(.L_18 - .L_17)
.L_17:
        /*0040*/ 	.word	0x00000000
        /*0044*/ 	.short	0x0010
        /*0046*/ 	.short	0x0080
        /*0048*/ 	.byte	0x00, 0xf0, 0x11, 0x00


	//----- nvinfo : EIATTR_KPARAM_INFO
	.align		4
.L_18:
        /*004c*/ 	.byte	0x04, 0x17
        /*004e*/ 	.short	(.L_20 - .L_19)
.L_19:
        /*0050*/ 	.word	0x00000000
        /*0054*/ 	.short	0x000f
        /*0056*/ 	.short	0x0078
        /*0058*/ 	.byte	0x00, 0xf4, 0x21, 0x00


	//----- nvinfo : EIATTR_KPARAM_INFO
	.align		4
.L_20:
        /*005c*/ 	.byte	0x04, 0x17
        /*005e*/ 	.short	(.L_22 - .L_21)
.L_21:
        /*0060*/ 	.word	0x00000000
        /*0064*/ 	.short	0x000e
        /*0066*/ 	.short	0x0070
        /*0068*/ 	.byte	0x00, 0xf4, 0x21, 0x00


	//----- nvinfo : EIATTR_KPARAM_INFO
	.align		4
.L_22:
        /*006c*/ 	.byte	0x04, 0x17
        /*006e*/ 	.short	(.L_24 - .L_23)
.L_23:
        /*0070*/ 	.word	0x00000000
        /*0074*/ 	.short	0x000d
        /*0076*/ 	.short	0x0068
        /*0078*/ 	.byte	0x00, 0xf4, 0x21, 0x00


	//----- nvinfo : EIATTR_KPARAM_INFO
	.align		4
.L_24:
        /*007c*/ 	.byte	0x04, 0x17
        /*007e*/ 	.short	(.L_26 - .L_25)
.L_25:
        /*0080*/ 	.word	0x00000000
        /*0084*/ 	.short	0x000c
        /*0086*/ 	.short	0x0060
        /*0088*/ 	.byte	0x00, 0xf4, 0x21, 0x00


	//----- nvinfo : EIATTR_KPARAM_INFO
	.align		4
.L_26:
        /*008c*/ 	.byte	0x04, 0x17
        /*008e*/ 	.short	(.L_28 - .L_27)
.L_27:
        /*0090*/ 	.word	0x00000000
        /*0094*/ 	.short	0x000b
        /*0096*/ 	.short	0x0058
        /*0098*/ 	.byte	0x00, 0xf4, 0x21, 0x00


	//----- nvinfo : EIATTR_KPARAM_INFO
	.align		4
.L_28:
        /*009c*/ 	.byte	0x04, 0x17
        /*009e*/ 	.short	(.L_30 - .L_29)
.L_29:
        /*00a0*/ 	.word	0x00000000
        /*00a4*/ 	.short	0x000a
        /*00a6*/ 	.short	0x0050
        /*00a8*/ 	.byte	0x00, 0xf4, 0x21, 0x00


	//----- nvinfo : EIATTR_KPARAM_INFO
	.align		4
.L_30:
        /*00ac*/ 	.byte	0x04, 0x17
        /*00ae*/ 	.short	(.L_32 - .L_31)
.L_31:
        /*00b0*/ 	.word	0x00000000
        /*00b4*/ 	.short	0x0009
        /*00b6*/ 	.short	0x0048
        /*00b8*/ 	.byte	0x00, 0xf4, 0x21, 0x00


	//----- nvinfo : EIATTR_KPARAM_INFO
	.align		4
.L_32:
        /*00bc*/ 	.byte	0x04, 0x17
        /*00be*/ 	.short	(.L_34 - .L_33)
.L_33:
        /*00c0*/ 	.word	0x00000000
        /*00c4*/ 	.short	0x0008
        /*00c6*/ 	.short	0x0040
        /*00c8*/ 	.byte	0x00, 0xf4, 0x21, 0x00


	//----- nvinfo : EIATTR_KPARAM_INFO
	.align		4
.L_34:
        /*00cc*/ 	.byte	0x04, 0x17
        /*00ce*/ 	.short	(.L_36 - .L_35)
.L_35:
        /*00d0*/ 	.word	0x00000000
        /*00d4*/ 	.short	0x0007
        /*00d6*/ 	.short	0x0038
        /*00d8*/ 	.byte	0x00, 0xf4, 0x21, 0x00


	//----- nvinfo : EIATTR_KPARAM_INFO
	.align		4
.L_36:
        /*00dc*/ 	.byte	0x04, 0x17
        /*00de*/ 	.short	(.L_38 - .L_37)
.L_37:
        /*00e0*/ 	.word	0x00000000
        /*00e4*/ 	.short	0x0006
        /*00e6*/ 	.short	0x0030
        /*00e8*/ 	.byte	0x00, 0xf4, 0x21, 0x00


	//----- nvinfo : EIATTR_KPARAM_INFO
	.align		4
.L_38:
        /*00ec*/ 	.byte	0x04, 0x17
        /*00ee*/ 	.short	(.L_40 - .L_39)
.L_39:
        /*00f0*/ 	.word	0x00000000
        /*00f4*/ 	.short	0x0005
        /*00f6*/ 	.short	0x0028
        /*00f8*/ 	.byte	0x00, 0xf4, 0x21, 0x00


	//----- nvinfo : EIATTR_KPARAM_INFO
	.align		4
.L_40:
        /*00fc*/ 	.byte	0x04, 0x17
        /*00fe*/ 	.short	(.L_42 - .L_41)
.L_41:
        /*0100*/ 	.word	0x00000000
        /*0104*/ 	.short	0x0004
        /*0106*/ 	.short	0x0020
        /*0108*/ 	.byte	0x00, 0xf4, 0x21, 0x00


	//----- nvinfo : EIATTR_KPARAM_INFO
	.align		4
.L_42:
        /*010c*/ 	.byte	0x04, 0x17
        /*010e*/ 	.short	(.L_44 - .L_43)
.L_43:
        /*0110*/ 	.word	0x00000000
        /*0114*/ 	.short	0x0003
        /*0116*/ 	.short	0x0018
        /*0118*/ 	.byte	0x00, 0xf4, 0x21, 0x00


	//----- nvinfo : EIATTR_KPARAM_INFO
	.align		4
.L_44:
        /*011c*/ 	.byte	0x04, 0x17
        /*011e*/ 	.short	(.L_46 - .L_45)
.L_45:
        /*0120*/ 	.word	0x00000000
        /*0124*/ 	.short	0x0002
        /*0126*/ 	.short	0x0010
        /*0128*/ 	.byte	0x00, 0xf4, 0x21, 0x00


	//----- nvinfo : EIATTR_KPARAM_INFO
	.align		4
.L_46:
        /*012c*/ 	.byte	0x04, 0x17
        /*012e*/ 	.short	(.L_48 - .L_47)
.L_47:
        /*0130*/ 	.word	0x00000000
        /*0134*/ 	.short	0x0001
        /*0136*/ 	.short	0x0008
        /*0138*/ 	.byte	0x00, 0xf4, 0x21, 0x00


	//----- nvinfo : EIATTR_KPARAM_INFO
	.align		4
.L_48:
        /*013c*/ 	.byte	0x04, 0x17
        /*013e*/ 	.short	(.L_50 - .L_49)
.L_49:
        /*0140*/ 	.word	0x00000000
        /*0144*/ 	.short	0x0000
        /*0146*/ 	.short	0x0000
        /*0148*/ 	.byte	0x00, 0xf4, 0x21, 0x00


	//----- nvinfo : EIATTR_MAXREG_COUNT
	.align		4
.L_50:
        /*014c*/ 	.byte	0x03, 0x1b
        /*014e*/ 	.short	0x00ff


	//----- nvinfo : EIATTR_COOP_GROUP_MASK_REGIDS
	.align		4
        /*0150*/ 	.byte	0x04, 0x29
        /*0152*/ 	.short	(.L_52 - .L_51)


	//   ....[0]....
.L_51:
        /*0154*/ 	.word	0xffffffff


	//   ....[1]....
        /*0158*/ 	.word	0xffffffff


	//   ....[2]....
        /*015c*/ 	.word	0xffffffff


	//   ....[3]....
        /*0160*/ 	.word	0xffffffff


	//   ....[4]....
        /*0164*/ 	.word	0xffffffff


	//   ....[5]....
        /*0168*/ 	.word	0xffffffff


	//   ....[6]....
        /*016c*/ 	.word	0xffffffff


	//   ....[7]....
        /*0170*/ 	.word	0xffffffff


	//   ....[8]....
        /*0174*/ 	.word	0xffffffff


	//   ....[9]....
        /*0178*/ 	.word	0xffffffff


	//   ....[10]....
        /*017c*/ 	.word	0xffffffff


	//   ....[11]....
        /*0180*/ 	.word	0xffffffff


	//   ....[12]....
        /*0184*/ 	.word	0xffffffff


	//   ....[13]....
        /*0188*/ 	.word	0xffffffff


	//   ....[14]....
        /*018c*/ 	.word	0xffffffff


	//   ....[15]....
        /*0190*/ 	.word	0xffffffff


	//   ....[16]....
        /*0194*/ 	.word	0xffffffff


	//   ....[17]....
        /*0198*/ 	.word	0xffffffff


	//   ....[18]....
        /*019c*/ 	.word	0xffffffff


	//   ....[19]....
        /*01a0*/ 	.word	0xffffffff


	//   ....[20]....
        /*01a4*/ 	.word	0xffffffff


	//   ....[21]....
        /*01a8*/ 	.word	0xffffffff


	//   ....[22]....
        /*01ac*/ 	.word	0xffffffff


	//   ....[23]....
        /*01b0*/ 	.word	0xffffffff


	//   ....[24]....
        /*01b4*/ 	.word	0xffffffff


	//   ....[25]....
        /*01b8*/ 	.word	0xffffffff


	//   ....[26]....
        /*01bc*/ 	.word	0xffffffff


	//   ....[27]....
        /*01c0*/ 	.word	0xffffffff


	//   ....[28]....
        /*01c4*/ 	.word	0xffffffff


	//   ....[29]....
        /*01c8*/ 	.word	0xffffffff


	//   ....[30]....
        /*01cc*/ 	.word	0xffffffff


	//   ....[31]....
        /*01d0*/ 	.word	0xffffffff


	//   ....[32]....
        /*01d4*/ 	.word	0xffffffff


	//   ....[33]....
        /*01d8*/ 	.word	0xffffffff


	//   ....[34]....
        /*01dc*/ 	.word	0xffffffff


	//----- nvinfo : EIATTR_COOP_GROUP_INSTR_OFFSETS
	.align		4
.L_52:
        /*01e0*/ 	.byte	0x04, 0x28
        /*01e2*/ 	.short	(.L_54 - .L_53)


	//   ....[0]....
.L_53:
        /*01e4*/ 	.word	0x000028c0


	//   ....[1]....
        /*01e8*/ 	.word	0x00002b00


	//   ....[2]....
        /*01ec*/ 	.word	0x00002bd0


	//   ....[3]....
        /*01f0*/ 	.word	0x00002c40


	//   ....[4]....
        /*01f4*/ 	.word	0x00002ce0


	//   ....[5]....
        /*01f8*/ 	.word	0x00002dc0


	//   ....[6]....
        /*01fc*/ 	.word	0x00002e20


	//   ....[7]....
        /*0200*/ 	.word	0x00002e90


	//   ....[8]....
        /*0204*/ 	.word	0x00002fb0


	//   ....[9]....
        /*0208*/ 	.word	0x00003020


	//   ....[10]....
        /*020c*/ 	.word	0x00003080


	//   ....[11]....
        /*0210*/ 	.word	0x00003130


	//   ....[12]....
        /*0214*/ 	.word	0x00003160


	//   ....[13]....
        /*0218*/ 	.word	0x00003230


	//   ....[14]....
        /*021c*/ 	.word	0x00003290


	//   ....[15]....
        /*0220*/ 	.word	0x000033d0


	//   ....[16]....
        /*0224*/ 	.word	0x000033e0


	//   ....[17]....
        /*0228*/ 	.word	0x00003420


	//   ....[18]....
        /*022c*/ 	.word	0x00003460


	//   ....[19]....
        /*0230*/ 	.word	0x000035a0


	//   ....[20]....
        /*0234*/ 	.word	0x000035c0


	//   ....[21]....
        /*0238*/ 	.word	0x000054d0


	//   ....[22]....
        /*023c*/ 	.word	0x00005580


	//   ....[23]....
        /*0240*/ 	.word	0x00005650


	//   ....[24]....
        /*0244*/ 	.word	0x000056f0


	//   ....[25]....
        /*0248*/ 	.word	0x00005720


	//   ....[26]....
        /*024c*/ 	.word	0x00005780


	//   ....[27]....
        /*0250*/ 	.word	0x000057a0


	//   ....[28]....
        /*0254*/ 	.word	0x000057f0


	//   ....[29]....
        /*0258*/ 	.word	0x00005870


	//   ....[30]....
        /*025c*/ 	.word	0x00005890


	//   ....[31]....
        /*0260*/ 	.word	0x00005910


	//   ....[32]....
        /*0264*/ 	.word	0x00005920


	//   ....[33]....
        /*0268*/ 	.word	0x000059f0


	//   ....[34]....
        /*026c*/ 	.word	0x00005a50


	//----- nvinfo : EIATTR_EXIT_INSTR_OFFSETS
	.align		4
.L_54:
        /*0270*/ 	.byte	0x04, 0x1c
        /*0272*/ 	.short	(.L_56 - .L_55)


	//   ....[0]....
.L_55:
        /*0274*/ 	.word	0x00006bb0


	//----- nvinfo : EIATTR_REQNTID
	.align		4
.L_56:
        /*0278*/ 	.byte	0x04, 0x10
        /*027a*/ 	.short	(.L_58 - .L_57)
.L_57:
        /*027c*/ 	.word	0x00000080
        /*0280*/ 	.word	0x00000001
        /*0284*/ 	.word	0x00000001
.L_58:


//--------------------- .nv.callgraph             --------------------------
	.section	.nv.callgraph,"",@"SHT_CUDA_CALLGRAPH"
	.align	4
	.sectionentsize	8
	.align		4
        /*0000*/ 	.word	0x00000000
	.align		4
        /*0004*/ 	.word	0xffffffff
	.align		4
        /*0008*/ 	.word	0x00000000
	.align		4
        /*000c*/ 	.word	0xfffffffe
	.align		4
        /*0010*/ 	.word	0x00000000
	.align		4
        /*0014*/ 	.word	0xfffffffd
	.align		4
        /*0018*/ 	.word	0x00000000
	.align		4
        /*001c*/ 	.word	0xfffffffc


//--------------------- .nv.rel.action            --------------------------
	.section	.nv.rel.action,"",@"SHT_CUDA_RELOCINFO"
	.align	8
	.sectionentsize	8
        /*0000*/ 	.byte	0x73, 0x00, 0x00, 0x00, 0x00, 0x00, 0x00, 0x00, 0x00, 0x00, 0x00, 0x11, 0x25, 0x00, 0x05, 0x36


//--------------------- .nv.constant4             --------------------------
	.section	.nv.constant4,"a",@progbits
	.align	8
	.align		8
.nv.constant4:
        /*0000*/ 	.dword	_$_str


//--------------------- .nv.constant0.triton_red_fused__to_copy_add_amax_amin_clamp_mul_native_layer_norm_reciprocal_1 --------------------------
	.section	.nv.constant0.triton_red_fused__to_copy_add_amax_amin_clamp_mul_native_layer_norm_reciprocal_1,"a",@progbits
	.sectionflags	@""
	.align	4
.nv.constant0.triton_red_fused__to_copy_add_amax_amin_clamp_mul_native_layer_norm_reciprocal_1:
	.zero		496


//--------------------- .text.triton_red_fused__to_copy_add_amax_amin_clamp_mul_native_layer_norm_reciprocal_1 --------------------------
	.section	.text.triton_red_fused__to_copy_add_amax_amin_clamp_mul_native_layer_norm_reciprocal_1,"ax",@progbits
	.sectionflags	@"SHF_BARRIERS=1"
	.sectioninfo	@"SHI_REGISTERS=126"
	.align	128
        .global         triton_red_fused__to_copy_add_amax_amin_clamp_mul_native_layer_norm_reciprocal_1
        .type           triton_red_fused__to_copy_add_amax_amin_clamp_mul_native_layer_norm_reciprocal_1,@function
        .size           triton_red_fused__to_copy_add_amax_amin_clamp_mul_native_layer_norm_reciprocal_1,(.L_x_7 - triton_red_fused__to_copy_add_amax_amin_clamp_mul_native_layer_norm_reciprocal_1)
        .other          triton_red_fused__to_copy_add_amax_amin_clamp_mul_native_layer_norm_reciprocal_1,@"STO_CUDA_ENTRY STV_DEFAULT"
triton_red_fused__to_copy_add_amax_amin_clamp_mul_native_layer_norm_reciprocal_1:
.text.triton_red_fused__to_copy_add_amax_amin_clamp_mul_native_layer_norm_reciprocal_1:
[----:B------:R-:W-:Y:S02]  /*0000*/  IMAD.MOV.U32 R1, RZ, RZ, c[0x0][0x28] ;  /* 0x00000a00ff017624 */ /* 0x000fe400078e00ff */
[----:B------:R-:W0:Y:S01]  /*0010*/  S2R R2, SR_TID.X ;  /* 0x0000000000027919 */ /* 0x000e220000002100 */
[----:B------:R-:W-:Y:S01]  /*0020*/  PLOP3.LUT P0, PT, PT, PT, PT, 0x80, 0x0 ;  /* 0x000000000000781c */ /* 0x000fe20003f0f070 */
[----:B------:R-:W-:Y:S01]  /*0030*/  IMAD.MOV.U32 R62, RZ, RZ, RZ ;  /* 0x000000ffff3e7224 */ /* 0x000fe200078e00ff */
[----:B------:R-:W-:Y:S01]  /*0040*/  CS2R R60, SRZ ;  /* 0x00000000003c7805 */ /* 0x000fe2000001ff00 */
[----:B------:R-:W1:Y:S01]  /*0050*/  S2R R0, SR_CTAID.X ;  /* 0x0000000000007919 */ /* 0x000e620000002500 */
[----:B------:R-:W-:Y:S01]  /*0060*/  CS2R R58, SRZ ;  /* 0x00000000003a7805 */ /* 0x000fe2000001ff00 */
        /* <DEDUP_REMOVED lines=18> */
[C---:B0-----:R-:W-:Y:S01]  /*0190*/  IMAD.SHL.U32 R3, R2.reuse, 0x10, RZ ;  /* 0x0000001002037824 */ /* 0x041fe200078e00ff */
[----:B------:R-:W-:Y:S01]  /*01a0*/  CS2R R20, SRZ ;  /* 0x0000000000147805 */ /* 0x000fe2000001ff00 */
[----:B------:R-:W-:Y:S01]  /*01b0*/  IMAD.SHL.U32 R5, R2, 0x8, RZ ;  /* 0x0000000802057824 */ /* 0x000fe200078e00ff */
[----:B------:R-:W-:Y:S01]  /*01c0*/  CS2R R18, SRZ ;  /* 0x0000000000127805 */ /* 0x000fe2000001ff00 */
[C---:B-1----:R-:W-:Y:S01]  /*01d0*/  IMAD R4, R0.reuse, 0xc00, RZ ;  /* 0x00000c0000047824 */ /* 0x042fe200078e02ff */
[----:B------:R-:W-:Y:S01]  /*01e0*/  LOP3.LUT R3, R3, 0x7f0, RZ, 0xc0, !PT ;  /* 0x000007f003037812 */ /* 0x000fe200078ec0ff */
[----:B------:R-:W-:Y:S01]  /*01f0*/  CS2R R16, SRZ ;  /* 0x0000000000107805 */ /* 0x000fe2000001ff00 */
[----:B------:R-:W-:Y:S01]  /*0200*/  ISETP.GE.AND P3, PT, R0, 0x1010, PT ;  /* 0x000010100000780c */ /* 0x000fe20003f66270 */
[----:B------:R-:W-:Y:S01]  /*0210*/  IMAD.MOV.U32 R7, RZ, RZ, RZ ;  /* 0x000000ffff077224 */ /* 0x000fe200078e00ff */
[----:B------:R-:W-:Y:S01]  /*0220*/  LOP3.LUT R9, R3, 0x8, RZ, 0xfc, !PT ;  /* 0x0000000803097812 */ /* 0x000fe200078efcff */
[----:B------:R-:W-:Y:S01]  /*0230*/  ULDC.64 UR6, c[0x0][0x118] ;  /* 0x0000460000067ab9 */ /* 0x000fe20000000a00 */
[----:B------:R-:W-:Y:S01]  /*0240*/  LOP3.LUT R5, R5, 0x3f8, RZ, 0xc0, !PT ;  /* 0x000003f805057812 */ /* 0x000fe200078ec0ff */
[----:B------:R-:W-:-:S02]  /*0250*/  UMOV UR4, URZ ;  /* 0x0000003f00047c82 */ /* 0x000fc40008000000 */
[----:B------:R-:W-:Y:S01]  /*0260*/  IMAD.IADD R6, R9, 0x1, R4 ;  /* 0x0000000109067824 */ /* 0x000fe200078e0204 */
[----:B------:R-:W-:Y:S02]  /*0270*/  UMOV UR5, URZ ;  /* 0x0000003f00057c82 */ /* 0x000fe40008000000 */
.L_x_2:
[----:B------:R-:W-:Y:S01]  /*0280*/  LOP3.LUT R9, R3, UR4, RZ, 0xfc, !PT ;  /* 0x0000000403097c12 */ /* 0x000fe2000f8efcff */
[----:B------:R-:W-:Y:S01]  /*0290*/  IMAD.U32 R8, RZ, RZ, UR5 ;  /* 0x00000005ff087e24 */ /* 0x000fe2000f8e00ff */
[----:B------:R-:W-:Y:S01]  /*02a0*/  IADD3 R68, R6, UR4, RZ ;  /* 0x0000000406447c10 */ /* 0x000fe2000fffe0ff */
[----:B------:R-:W-:Y:S01]  /*02b0*/  IMAD.MOV.U32 R69, RZ, RZ, 0x2 ;  /* 0x00000002ff457424 */ /* 0x000fe200078e00ff */
[----:B------:R-:W-:Y:S01]  /*02c0*/  ISETP.LT.U32.AND P1, PT, R9, 0xc00, PT ;  /* 0x00000c000900780c */ /* 0x000fe20003f21070 */
[----:B------:R-:W-:Y:S01]  /*02d0*/  IMAD.IADD R64, R4, 0x1, R9 ;  /* 0x0000000104407824 */ /* 0x000fe200078e0209 */
[----:B------:R-:W-:Y:S01]  /*02e0*/  CS2R R10, SRZ ;  /* 0x00000000000a7805 */ /* 0x000fe2000001ff00 */
[----:B------:R-:W-:Y:S01]  /*02f0*/  CS2R R12, SRZ ;  /* 0x00000000000c7805 */ /* 0x000fe2000001ff00 */
[----:B------:R-:W-:Y:S01]  /*0300*/  ISETP.LT.U32.AND.EX P1, PT, R8, RZ, !P3, P1 ;  /* 0x000000ff0800720c */ /* 0x000fe20005f21110 */
[----:B------:R-:W-:Y:S01]  /*0310*/  IMAD.WIDE R64, R64, R69, c[0x0][0x160] ;  /* 0x0000580040407625 */ /* 0x000fe200078e0245 */
[----:B------:R-:W-:Y:S01]  /*0320*/  CS2R R8, SRZ ;  /* 0x0000000000087805 */ /* 0x000fe2000001ff00 */
[----:B------:R-:W-:-:S02]  /*0330*/  CS2R R14, SRZ ;  /* 0x00000000000e7805 */ /* 0x000fc4000001ff00 */
[----:B------:R-:W-:-:S08]  /*0340*/  IMAD.WIDE R68, R68, R69, c[0x0][0x160] ;  /* 0x0000580044447625 */ /* 0x000fd000078e0245 */
[----:B------:R0:W2:Y:S04]  /*0350*/  @P1 LDG.E.EL.128 R8, [R64.64] ;  /* 0x0000000640081981 */ /* 0x0000a8000c2e1d00 */
[----:B------:R1:W3:Y:S01]  /*0360*/  @P1 LDG.E.EL.128 R12, [R68.64] ;  /* 0x00000006440c1981 */ /* 0x0002e2000c2e1d00 */
[----:B------:R-:W-:Y:S01]  /*0370*/  IMAD.MOV.U32 R85, RZ, RZ, 0x3f800000 ;  /* 0x3f800000ff557424 */ /* 0x000fe200078e00ff */
[----:B------:R-:W-:Y:S01]  /*0380*/  CS2R R112, SRZ ;  /* 0x0000000000707805 */ /* 0x000fe2000001ff00 */
[----:B------:R-:W-:Y:S01]  /*0390*/  IMAD.MOV.U32 R111, RZ, RZ, RZ ;  /* 0x000000ffff6f7224 */ /* 0x000fe200078e00ff */
[----:B------:R-:W-:Y:S01]  /*03a0*/  CS2R R114, SRZ ;  /* 0x0000000000727805 */ /* 0x000fe2000001ff00 */
[----:B------:R-:W-:Y:S01]  /*03b0*/  CS2R R116, SRZ ;  /* 0x0000000000747805 */ /* 0x000fe2000001ff00 */
[----:B------:R-:W-:Y:S01]  /*03c0*/  IMAD.MOV.U32 R118, RZ, RZ, RZ ;  /* 0x000000ffff767224 */ /* 0x000fe200078e00ff */
[----:B------:R-:W-:Y:S01]  /*03d0*/  CS2R R90, SRZ ;  /* 0x00000000005a7805 */ /* 0x000fe2000001ff00 */
[----:B------:R-:W-:Y:S01]  /*03e0*/  IMAD.MOV.U32 R89, RZ, RZ, RZ ;  /* 0x000000ffff597224 */ /* 0x000fe200078e00ff */
[----:B------:R-:W-:Y:S01]  /*03f0*/  CS2R R104, SRZ ;  /* 0x0000000000687805 */ /* 0x000fe2000001ff00 */
[----:B------:R-:W-:-:S02]  /*0400*/  IMAD.MOV.U32 R94, RZ, RZ, RZ ;  /* 0x000000ffff5e7224 */ /* 0x000fc400078e00ff */
[----:B------:R-:W-:Y:S02]  /*0410*/  IMAD.MOV.U32 R103, RZ, RZ, RZ ;  /* 0x000000ffff677224 */ /* 0x000fe400078e00ff */
[----:B------:R-:W-:Y:S02]  /*0420*/  IMAD.MOV.U32 R108, RZ, RZ, RZ ;  /* 0x000000ffff6c7224 */ /* 0x000fe400078e00ff */
[----:B------:R-:W-:Y:S02]  /*0430*/  IMAD.MOV.U32 R74, RZ, RZ, 0x3f800000 ;  /* 0x3f800000ff4a7424 */ /* 0x000fe400078e00ff */
[----:B------:R-:W-:Y:S02]  /*0440*/  IMAD.MOV.U32 R81, RZ, RZ, 0x3f800000 ;  /* 0x3f800000ff517424 */ /* 0x000fe400078e00ff */
[----:B-1----:R-:W-:Y:S02]  /*0450*/  IMAD.MOV.U32 R68, RZ, RZ, 0x3f800000 ;  /* 0x3f800000ff447424 */ /* 0x002fe400078e00ff */
[----:B------:R-:W-:-:S02]  /*0460*/  IMAD.MOV.U32 R79, RZ, RZ, 0x3f800000 ;  /* 0x3f800000ff4f7424 */ /* 0x000fc400078e00ff */
[----:B------:R-:W-:Y:S02]  /*0470*/  IMAD.MOV.U32 R66, RZ, RZ, 0x3f800000 ;  /* 0x3f800000ff427424 */ /* 0x000fe400078e00ff */
[----:B------:R-:W-:Y:S02]  /*0480*/  IMAD.MOV.U32 R77, RZ, RZ, 0x3f800000 ;  /* 0x3f800000ff4d7424 */ /* 0x000fe400078e00ff */
[----:B0-----:R-:W-:Y:S02]  /*0490*/  IMAD.MOV.U32 R64, RZ, RZ, 0x3f800000 ;  /* 0x3f800000ff407424 */ /* 0x001fe400078e00ff */
[----:B------:R-:W-:Y:S02]  /*04a0*/  IMAD.MOV.U32 R75, RZ, RZ, 0x3f800000 ;  /* 0x3f800000ff4b7424 */ /* 0x000fe400078e00ff */
[----:B------:R-:W-:Y:S02]  /*04b0*/  IMAD.MOV.U32 R73, RZ, RZ, 0x3f800000 ;  /* 0x3f800000ff497424 */ /* 0x000fe400078e00ff */
[----:B------:R-:W-:Y:S01]  /*04c0*/  IMAD.MOV.U32 R71, RZ, RZ, 0x3f800000 ;  /* 0x3f800000ff477424 */ /* 0x000fe200078e00ff */
[C---:B--2---:R-:W-:Y:S01]  /*04d0*/  PRMT R76, R8.reuse, 0x7632, R76 ;  /* 0x00007632084c7816 */ /* 0x044fe2000000004c */
[----:B------:R-:W-:Y:S01]  /*04e0*/  IMAD.U32 R63, R8, 0x10000, RZ ;  /* 0x00010000083f7824 */ /* 0x000fe200078e00ff */
[----:B------:R-:W-:Y:S01]  /*04f0*/  PRMT R78, R9, 0x7632, R78 ;  /* 0x00007632094e7816 */ /* 0x000fe2000000004e */
[C---:B------:R-:W-:Y:S01]  /*0500*/  IMAD.U32 R65, R10.reuse, 0x10000, RZ ;  /* 0x000100000a417824 */ /* 0x040fe200078e00ff */
[----:B------:R-:W-:Y:S01]  /*0510*/  PRMT R80, R10, 0x7632, R80 ;  /* 0x000076320a507816 */ /* 0x000fe20000000050 */
[----:B---3--:R-:W-:Y:S01]  /*0520*/  IMAD.U32 R67, R12, 0x10000, RZ ;  /* 0x000100000c437824 */ /* 0x008fe200078e00ff */
[----:B------:R-:W-:Y:S01]  /*0530*/  PRMT R82, R11, 0x7632, R82 ;  /* 0x000076320b527816 */ /* 0x000fe20000000052 */
[----:B------:R-:W-:Y:S01]  /*0540*/  IMAD.U32 R69, R14, 0x10000, RZ ;  /* 0x000100000e457824 */ /* 0x000fe200078e00ff */
[----:B------:R-:W-:Y:S01]  /*0550*/  PRMT R86, R12, 0x7632, R86 ;  /* 0x000076320c567816 */ /* 0x000fe20000000056 */
[----:B------:R-:W-:Y:S01]  /*0560*/  IMAD.U32 R83, R15, 0x10000, RZ ;  /* 0x000100000f537824 */ /* 0x000fe200078e00ff */
[----:B------:R-:W-:Y:S01]  /*0570*/  PRMT R84, R13, 0x7632, R84 ;  /* 0x000076320d547816 */ /* 0x000fe20000000054 */
[----:B------:R-:W-:Y:S01]  /*0580*/  IMAD.U32 R9, R9, 0x10000, RZ ;  /* 0x0001000009097824 */ /* 0x000fe200078e00ff */
[----:B------:R-:W-:Y:S01]  /*0590*/  PRMT R72, R14, 0x7632, R72 ;  /* 0x000076320e487816 */ /* 0x000fe20000000048 */
[----:B------:R-:W-:Y:S01]  /*05a0*/  IMAD.U32 R11, R11, 0x10000, RZ ;  /* 0x000100000b0b7824 */ /* 0x000fe200078e00ff */
[----:B------:R-:W-:Y:S01]  /*05b0*/  PRMT R70, R15, 0x7632, R70 ;  /* 0x000076320f467816 */ /* 0x000fe20000000046 */
[----:B------:R-:W-:-:S02]  /*05c0*/  IMAD.U32 R13, R13, 0x10000, RZ ;  /* 0x000100000d0d7824 */ /* 0x000fc400078e00ff */
[----:B------:R-:W-:Y:S02]  /*05d0*/  IMAD.MOV.U32 R14, RZ, RZ, 0x3f800000 ;  /* 0x3f800000ff0e7424 */ /* 0x000fe400078e00ff */
[----:B------:R-:W-:Y:S02]  /*05e0*/  IMAD.MOV.U32 R12, RZ, RZ, 0x3f800000 ;  /* 0x3f800000ff0c7424 */ /* 0x000fe400078e00ff */
[----:B------:R-:W-:Y:S02]  /*05f0*/  IMAD.MOV.U32 R10, RZ, RZ, 0x3f800000 ;  /* 0x3f800000ff0a7424 */ /* 0x000fe400078e00ff */
[----:B------:R-:W-:Y:S02]  /*0600*/  IMAD.MOV.U32 R15, RZ, RZ, 0x3f800000 ;  /* 0x3f800000ff0f7424 */ /* 0x000fe400078e00ff */
[----:B------:R-:W-:Y:S02]  /*0610*/  IMAD.MOV.U32 R8, RZ, RZ, 0x3f800000 ;  /* 0x3f800000ff087424 */ /* 0x000fe400078e00ff */
[----:B------:R-:W-:-:S02]  /*0620*/  IMAD.U32 R76, R76, 0x10000, RZ ;  /* 0x000100004c4c7824 */ /* 0x000fc400078e00ff */
[----:B------:R-:W-:Y:S02]  /*0630*/  IMAD.U32 R78, R78, 0x10000, RZ ;  /* 0x000100004e4e7824 */ /* 0x000fe400078e00ff */
[----:B------:R-:W-:Y:S02]  /*0640*/  IMAD.U32 R80, R80, 0x10000, RZ ;  /* 0x0001000050507824 */ /* 0x000fe400078e00ff */
[----:B------:R-:W-:Y:S02]  /*0650*/  IMAD.U32 R82, R82, 0x10000, RZ ;  /* 0x0001000052527824 */ /* 0x000fe400078e00ff */
[----:B------:R-:W-:Y:S02]  /*0660*/  IMAD.U32 R86, R86, 0x10000, RZ ;  /* 0x0001000056567824 */ /* 0x000fe400078e00ff */
[----:B------:R-:W-:Y:S02]  /*0670*/  IMAD.U32 R84, R84, 0x10000, RZ ;  /* 0x0001000054547824 */ /* 0x000fe400078e00ff */
[----:B------:R-:W-:-:S02]  /*0680*/  IMAD.U32 R72, R72, 0x10000, RZ ;  /* 0x0001000048487824 */ /* 0x000fc400078e00ff */
[----:B------:R-:W-:Y:S01]  /*0690*/  IMAD.U32 R70, R70, 0x10000, RZ ;  /* 0x0001000046467824 */ /* 0x000fe200078e00ff */
[----:B------:R-:W-:Y:S05]  /*06a0*/  @P0 BRA `(.L_x_0) ;  /* 0x00000f0000000947 */ /* 0x000fea0003800000 */
[----:B------:R-:W-:Y:S01]  /*06b0*/  FADD R85, R62, 1 ;  /* 0x3f8000003e557421 */ /* 0x000fe20000000000 */
[----:B------:R-:W-:Y:S01]  /*06c0*/  FADD R74, R61, 1 ;  /* 0x3f8000003d4a7421 */ /* 0x000fe20000000000 */
[----:B------:R-:W-:Y:S01]  /*06d0*/  FADD R111, R63, -R30 ;  /* 0x8000001e3f6f7221 */ /* 0x000fe20000000000 */
[----:B------:R-:W-:Y:S01]  /*06e0*/  FADD R112, R76, -R29 ;  /* 0x8000001d4c707221 */ /* 0x000fe20000000000 */
[C---:B------:R-:W-:Y:S01]  /*06f0*/  FMUL R8, R85.reuse, 0.25 ;  /* 0x3e80000055087820 */ /* 0x040fe20000400000 */
[C---:B------:R-:W-:Y:S01]  /*0700*/  FSETP.GEU.AND P5, PT, |R85|.reuse, 1.175494350822287508e-38, PT ;  /* 0x008000005500780b */ /* 0x040fe20003fae200 */
[C---:B------:R-:W-:Y:S01]  /*0710*/  FMUL R15, R74.reuse, 0.25 ;  /* 0x3e8000004a0f7820 */ /* 0x040fe20000400000 */
[----:B------:R-:W-:Y:S01]  /*0720*/  FSETP.GT.AND P2, PT, |R85|, 8.50705917302346158658e+37, PT ;  /* 0x7e8000005500780b */ /* 0x000fe20003f44200 */
[----:B------:R-:W-:Y:S01]  /*0730*/  FMUL R10, R111, 0.25 ;  /* 0x3e8000006f0a7820 */ /* 0x000fe20000400000 */
[----:B------:R-:W-:Y:S01]  /*0740*/  FSETP.GEU.AND P6, PT, |R74|, 1.175494350822287508e-38, PT ;  /* 0x008000004a00780b */ /* 0x000fe20003fce200 */
[----:B------:R-:W-:Y:S01]  /*0750*/  FMUL R71, R112, 0.25 ;  /* 0x3e80000070477820 */ /* 0x000fe20000400000 */
[----:B------:R-:W-:Y:S01]  /*0760*/  FSEL R8, R8, R85, P2 ;  /* 0x0000005508087208 */ /* 0x000fe20001000000 */
[----:B------:R-:W-:Y:S01]  /*0770*/  FADD R81, R60, 1 ;  /* 0x3f8000003c517421 */ /* 0x000fe20000000000 */
[----:B------:R-:W-:Y:S01]  /*0780*/  FSETP.GT.AND P4, PT, |R74|, 8.50705917302346158658e+37, PT ;  /* 0x7e8000004a00780b */ /* 0x000fe20003f84200 */
[----:B------:R-:W-:Y:S01]  /*0790*/  FADD R113, R9, -R28 ;  /* 0x8000001c09717221 */ /* 0x000fe20000000000 */
[----:B------:R-:W-:Y:S01]  /*07a0*/  FSEL R10, R10, R111, P2 ;  /* 0x0000006f0a0a7208 */ /* 0x000fe20001000000 */
[----:B------:R-:W-:Y:S01]  /*07b0*/  FADD R79, R58, 1 ;  /* 0x3f8000003a4f7421 */ /* 0x000fe20000000000 */
[----:B------:R-:W-:Y:S01]  /*07c0*/  FSEL R12, R15, R74, P4 ;  /* 0x0000004a0f0c7208 */ /* 0x000fe20002000000 */
[----:B------:R-:W-:Y:S01]  /*07d0*/  @!P5 FMUL R8, R8, 16777216 ;  /* 0x4b8000000808d820 */ /* 0x000fe20000400000 */
[----:B------:R-:W-:Y:S01]  /*07e0*/  FSEL R71, R71, R112, P4 ;  /* 0x0000007047477208 */ /* 0x000fe20002000000 */
[----:B------:R-:W-:Y:S01]  /*07f0*/  @!P5 FMUL R10, R10, 16777216 ;  /* 0x4b8000000a0ad820 */ /* 0x000fe20000400000 */
[C---:B------:R-:W-:Y:S01]  /*0800*/  FSETP.GEU.AND P4, PT, |R81|.reuse, 1.175494350822287508e-38, PT ;  /* 0x008000005100780b */ /* 0x040fe20003f8e200 */
[----:B------:R0:W1:Y:S01]  /*0810*/  MUFU.RCP R15, R8 ;  /* 0x00000008000f7308 */ /* 0x0000620000001000 */
[----:B------:R-:W-:Y:S01]  /*0820*/  @!P6 FMUL R12, R12, 16777216 ;  /* 0x4b8000000c0ce820 */ /* 0x000fe20000400000 */
[----:B------:R-:W-:Y:S01]  /*0830*/  FSETP.GT.AND P2, PT, |R81|, 8.50705917302346158658e+37, PT ;  /* 0x7e8000005100780b */ /* 0x000fe20003f44200 */
[----:B------:R-:W-:Y:S01]  /*0840*/  @!P6 FMUL R71, R71, 16777216 ;  /* 0x4b8000004747e820 */ /* 0x000fe20000400000 */
[----:B------:R-:W-:Y:S01]  /*0850*/  FADD R68, R59, 1 ;  /* 0x3f8000003b447421 */ /* 0x000fe20000000000 */
[----:B------:R-:W-:Y:S01]  /*0860*/  FADD R114, R78, -R27 ;  /* 0x8000001b4e727221 */ /* 0x000fe20000000000 */
[----:B------:R-:W-:Y:S01]  /*0870*/  FADD R115, R65, -R26 ;  /* 0x8000001a41737221 */ /* 0x000fe20000000000 */
[----:B------:R-:W-:Y:S01]  /*0880*/  FADD R77, R56, 1 ;  /* 0x3f800000384d7421 */ /* 0x000fe20000000000 */
[----:B------:R-:W2:Y:S01]  /*0890*/  MUFU.RCP R12, R12 ;  /* 0x0000000c000c7308 */ /* 0x000ea20000001000 */
[----:B0-----:R-:W-:Y:S01]  /*08a0*/  FMUL R8, R81, 0.25 ;  /* 0x3e80000051087820 */ /* 0x001fe20000400000 */
[----:B------:R-:W-:Y:S01]  /*08b0*/  FSETP.GEU.AND P6, PT, |R68|, 1.175494350822287508e-38, PT ;  /* 0x008000004400780b */ /* 0x000fe20003fce200 */
[----:B------:R-:W-:Y:S01]  /*08c0*/  FMUL R95, R114, 0.25 ;  /* 0x3e800000725f7820 */ /* 0x000fe20000400000 */
[----:B------:R-:W-:Y:S01]  /*08d0*/  FSETP.GT.AND P5, PT, |R68|, 8.50705917302346158658e+37, PT ;  /* 0x7e8000004400780b */ /* 0x000fe20003fa4200 */
[----:B------:R-:W-:Y:S01]  /*08e0*/  FMUL R92, R115, 0.25 ;  /* 0x3e800000735c7820 */ /* 0x000fe20000400000 */
[----:B------:R-:W-:Y:S01]  /*08f0*/  FSEL R93, R8, R81, P2 ;  /* 0x00000051085d7208 */ /* 0x000fe20001000000 */
[----:B------:R-:W-:Y:S01]  /*0900*/  FADD R66, R57, 1 ;  /* 0x3f80000039427421 */ /* 0x000fe20000000000 */
[----:B-1----:R-:W-:Y:S01]  /*0910*/  FFMA R88, R15, R10, R30 ;  /* 0x0000000a0f587223 */ /* 0x002fe2000000001e */
[----:B------:R-:W-:Y:S01]  /*0920*/  FMUL R10, R113, 0.25 ;  /* 0x3e800000710a7820 */ /* 0x000fe20000400000 */
[----:B------:R-:W-:Y:S01]  /*0930*/  FSEL R8, R95, R114, P5 ;  /* 0x000000725f087208 */ /* 0x000fe20002800000 */
[----:B------:R-:W-:Y:S01]  /*0940*/  @!P4 FMUL R93, R93, 16777216 ;  /* 0x4b8000005d5dc820 */ /* 0x000fe20000400000 */
[----:B------:R-:W-:Y:S01]  /*0950*/  FADD R117, R11, -R24 ;  /* 0x800000180b757221 */ /* 0x000fe20000000000 */
[----:B------:R-:W-:Y:S01]  /*0960*/  FADD R116, R80, -R25 ;  /* 0x8000001950747221 */ /* 0x000fe20000000000 */
[----:B------:R-:W-:Y:S01]  /*0970*/  FSEL R15, R10, R113, P2 ;  /* 0x000000710a0f7208 */ /* 0x000fe20001000000 */
[C---:B------:R-:W-:Y:S01]  /*0980*/  FMUL R10, R79.reuse, 0.25 ;  /* 0x3e8000004f0a7820 */ /* 0x040fe20000400000 */
[----:B--2---:R-:W-:Y:S01]  /*0990*/  FFMA R87, R12, R71, R29 ;  /* 0x000000470c577223 */ /* 0x004fe2000000001d */
[----:B------:R-:W-:Y:S01]  /*09a0*/  FMUL R71, R68, 0.25 ;  /* 0x3e80000044477820 */ /* 0x000fe20000400000 */
[----:B------:R-:W-:Y:S01]  /*09b0*/  FSETP.GT.AND P2, PT, |R79|, 8.50705917302346158658e+37, PT ;  /* 0x7e8000004f00780b */ /* 0x000fe20003f44200 */
[----:B------:R-:W-:Y:S01]  /*09c0*/  @!P4 FMUL R15, R15, 16777216 ;  /* 0x4b8000000f0fc820 */ /* 0x000fe20000400000 */
[----:B------:R-:W-:Y:S01]  /*09d0*/  FSETP.GEU.AND P4, PT, |R79|, 1.175494350822287508e-38, PT ;  /* 0x008000004f00780b */ /* 0x000fe20003f8e200 */
[----:B------:R-:W-:Y:S01]  /*09e0*/  @!P6 FMUL R8, R8, 16777216 ;  /* 0x4b8000000808e820 */ /* 0x000fe20000400000 */
[----:B------:R-:W-:Y:S01]  /*09f0*/  FSEL R94, R71, R68, P5 ;  /* 0x00000044475e7208 */ /* 0x000fe20002800000 */
[----:B------:R-:W-:Y:S01]  /*0a00*/  FMUL R97, R66, 0.25 ;  /* 0x3e80000042617820 */ /* 0x000fe20000400000 */
[----:B------:R-:W-:Y:S01]  /*0a10*/  FSEL R95, R10, R79, P2 ;  /* 0x0000004f0a5f7208 */ /* 0x000fe20001000000 */
[----:B------:R-:W-:Y:S01]  /*0a20*/  FMUL R96, R117, 0.25 ;  /* 0x3e80000075607820 */ /* 0x000fe20000400000 */
[----:B------:R-:W-:Y:S01]  /*0a30*/  FSEL R71, R92, R115, P2 ;  /* 0x000000735c477208 */ /* 0x000fe20001000000 */
[----:B------:R-:W-:Y:S01]  /*0a40*/  @!P6 FMUL R94, R94, 16777216 ;  /* 0x4b8000005e5ee820 */ /* 0x000fe20000400000 */
[C---:B------:R-:W-:Y:S01]  /*0a50*/  FSETP.GEU.AND P6, PT, |R66|.reuse, 1.175494350822287508e-38, PT ;  /* 0x008000004200780b */ /* 0x040fe20003fce200 */
[C---:B------:R-:W-:Y:S01]  /*0a60*/  FMUL R92, R77.reuse, 0.25 ;  /* 0x3e8000004d5c7820 */ /* 0x040fe20000400000 */
[----:B------:R-:W-:Y:S01]  /*0a70*/  FSETP.GT.AND P5, PT, |R66|, 8.50705917302346158658e+37, PT ;  /* 0x7e8000004200780b */ /* 0x000fe20003fa4200 */
[----:B------:R-:W-:Y:S01]  /*0a80*/  FMUL R99, R116, 0.25 ;  /* 0x3e80000074637820 */ /* 0x000fe20000400000 */
[----:B------:R-:W-:Y:S01]  /*0a90*/  FSETP.GT.AND P2, PT, |R77|, 8.50705917302346158658e+37, PT ;  /* 0x7e8000004d00780b */ /* 0x000fe20003f44200 */
[----:B------:R-:W-:Y:S01]  /*0aa0*/  @!P4 FMUL R95, R95, 16777216 ;  /* 0x4b8000005f5fc820 */ /* 0x000fe20000400000 */
[----:B------:R-:W-:Y:S01]  /*0ab0*/  @!P4 FMUL R71, R71, 16777216 ;  /* 0x4b8000004747c820 */ /* 0x000fe20000400000 */
[----:B------:R-:W-:Y:S01]  /*0ac0*/  FSETP.GEU.AND P4, PT, |R77|, 1.175494350822287508e-38, PT ;  /* 0x008000004d00780b */ /* 0x000fe20003f8e200 */
[----:B------:R-:W-:Y:S01]  /*0ad0*/  FADD R75, R54, 1 ;  /* 0x3f800000364b7421 */ /* 0x000fe20000000000 */
[----:B------:R-:W-:Y:S01]  /*0ae0*/  FSEL R98, R97, R66, P5 ;  /* 0x0000004261627208 */ /* 0x000fe20002800000 */
[----:B------:R-:W-:Y:S01]  /*0af0*/  FADD R64, R55, 1 ;  /* 0x3f80000037407421 */ /* 0x000fe20000000000 */
[----:B------:R-:W-:Y:S01]  /*0b00*/  FSEL R92, R92, R77, P2 ;  /* 0x0000004d5c5c7208 */ /* 0x000fe20001000000 */
[----:B------:R-:W-:Y:S01]  /*0b10*/  FADD R118, R82, -R23 ;  /* 0x8000001752767221 */ /* 0x000fe20000000000 */
[----:B------:R-:W-:Y:S01]  /*0b20*/  FSEL R97, R96, R117, P2 ;  /* 0x0000007560617208 */ /* 0x000fe20001000000 */
[----:B------:R-:W-:Y:S01]  /*0b30*/  FADD R89, R67, -R22 ;  /* 0x8000001643597221 */ /* 0x000fe20000000000 */
[----:B------:R-:W-:Y:S01]  /*0b40*/  FSEL R10, R99, R116, P5 ;  /* 0x00000074630a7208 */ /* 0x000fe20002800000 */
[----:B------:R-:W-:Y:S01]  /*0b50*/  @!P6 FMUL R98, R98, 16777216 ;  /* 0x4b8000006262e820 */ /* 0x000fe20000400000 */
[C---:B------:R-:W-:Y:S01]  /*0b60*/  FMUL R99, R64.reuse, 0.25 ;  /* 0x3e80000040637820 */ /* 0x040fe20000400000 */
[----:B------:R-:W-:Y:S01]  /*0b70*/  FSETP.GT.AND P5, PT, |R64|, 8.50705917302346158658e+37, PT ;  /* 0x7e8000004000780b */ /* 0x000fe20003fa4200 */
[----:B------:R-:W-:Y:S01]  /*0b80*/  FMUL R101, R118, 0.25 ;  /* 0x3e80000076657820 */ /* 0x000fe20000400000 */
[----:B------:R-:W-:Y:S01]  /*0b90*/  @!P4 FMUL R92, R92, 16777216 ;  /* 0x4b8000005c5cc820 */ /* 0x000fe20000400000 */
[----:B------:R-:W-:Y:S01]  /*0ba0*/  @!P4 FMUL R97, R97, 16777216 ;  /* 0x4b8000006161c820 */ /* 0x000fe20000400000 */
[C---:B------:R-:W-:Y:S01]  /*0bb0*/  FSETP.GEU.AND P4, PT, |R75|.reuse, 1.175494350822287508e-38, PT ;  /* 0x008000004b00780b */ /* 0x040fe20003f8e200 */
[----:B------:R-:W-:Y:S01]  /*0bc0*/  @!P6 FMUL R10, R10, 16777216 ;  /* 0x4b8000000a0ae820 */ /* 0x000fe20000400000 */
[----:B------:R-:W-:Y:S01]  /*0bd0*/  FSETP.GEU.AND P6, PT, |R64|, 1.175494350822287508e-38, PT ;  /* 0x008000004000780b */ /* 0x000fe20003fce200 */
[----:B------:R-:W-:Y:S01]  /*0be0*/  FMUL R96, R75, 0.25 ;  /* 0x3e8000004b607820 */ /* 0x000fe20000400000 */
[----:B------:R-:W-:Y:S01]  /*0bf0*/  FMUL R104, R89, 0.25 ;  /* 0x3e80000059687820 */ /* 0x000fe20000400000 */
[----:B------:R-:W-:Y:S01]  /*0c00*/  FADD R14, R53, 1 ;  /* 0x3f800000350e7421 */ /* 0x000fe20000000000 */
[----:B------:R-:W-:Y:S01]  /*0c10*/  FADD R90, R86, -R21 ;  /* 0x80000015565a7221 */ /* 0x000fe20000000000 */
[----:B------:R-:W-:Y:S01]  /*0c20*/  FSETP.GT.AND P2, PT, |R75|, 8.50705917302346158658e+37, PT ;  /* 0x7e8000004b00780b */ /* 0x000fe20003f44200 */
[----:B------:R-:W-:Y:S01]  /*0c30*/  FADD R73, R52, 1 ;  /* 0x3f80000034497421 */ /* 0x000fe20000000000 */
[----:B------:R-:W-:Y:S01]  /*0c40*/  FSEL R102, R99, R64, P5 ;  /* 0x0000004063667208 */ /* 0x000fe20002800000 */
[----:B------:R-:W-:Y:S01]  /*0c50*/  FADD R91, R13, -R20 ;  /* 0x800000140d5b7221 */ /* 0x000fe20000000000 */
[----:B------:R-:W-:Y:S01]  /*0c60*/  FSEL R100, R101, R118, P5 ;  /* 0x0000007665647208 */ /* 0x000fe20002800000 */
[----:B------:R-:W-:Y:S01]  /*0c70*/  FMUL R103, R14, 0.25 ;  /* 0x3e8000000e677820 */ /* 0x000fe20000400000 */
[----:B------:R-:W-:Y:S01]  /*0c80*/  FSEL R96, R96, R75, P2 ;  /* 0x0000004b60607208 */ /* 0x000fe20001000000 */
[----:B------:R-:W-:Y:S01]  /*0c90*/  FMUL R105, R90, 0.25 ;  /* 0x3e8000005a697820 */ /* 0x000fe20000400000 */
[----:B------:R-:W-:Y:S01]  /*0ca0*/  FSEL R99, R104, R89, P2 ;  /* 0x0000005968637208 */ /* 0x000fe20001000000 */
[----:B------:R-:W-:Y:S01]  /*0cb0*/  FADD R12, R51, 1 ;  /* 0x3f800000330c7421 */ /* 0x000fe20000000000 */
[----:B------:R-:W-:Y:S01]  /*0cc0*/  FSETP.GT.AND P5, PT, |R14|, 8.50705917302346158658e+37, PT ;  /* 0x7e8000000e00780b */ /* 0x000fe20003fa4200 */
[----:B------:R-:W0:Y:S01]  /*0cd0*/  MUFU.RCP R93, R93 ;  /* 0x0000005d005d7308 */ /* 0x000e220000001000 */
[----:B------:R-:W-:Y:S01]  /*0ce0*/  FMUL R108, R91, 0.25 ;  /* 0x3e8000005b6c7820 */ /* 0x000fe20000400000 */
[----:B------:R-:W-:Y:S01]  /*0cf0*/  FSETP.GT.AND P2, PT, |R73|, 8.50705917302346158658e+37, PT ;  /* 0x7e8000004900780b */ /* 0x000fe20003f44200 */
[----:B------:R-:W-:Y:S01]  /*0d00*/  @!P4 FMUL R96, R96, 16777216 ;  /* 0x4b8000006060c820 */ /* 0x000fe20000400000 */
[----:B------:R-:W-:Y:S01]  /*0d10*/  @!P4 FMUL R99, R99, 16777216 ;  /* 0x4b8000006363c820 */ /* 0x000fe20000400000 */
[----:B------:R-:W-:Y:S01]  /*0d20*/  FSEL R106, R103, R14, P5 ;  /* 0x0000000e676a7208 */ /* 0x000fe20002800000 */
[----:B------:R-:W-:Y:S01]  /*0d30*/  @!P6 FMUL R102, R102, 16777216 ;  /* 0x4b8000006666e820 */ /* 0x000fe20000400000 */
[----:B------:R-:W-:Y:S01]  /*0d40*/  FSEL R104, R105, R90, P5 ;  /* 0x0000005a69687208 */ /* 0x000fe20002800000 */
[----:B------:R1:W-:Y:S01]  /*0d50*/  MUFU.RCP R101, R92 ;  /* 0x0000005c00657308 */ /* 0x0003e20000001000 */
[----:B------:R-:W-:Y:S01]  /*0d60*/  FSETP.GEU.AND P4, PT, |R73|, 1.175494350822287508e-38, PT ;  /* 0x008000004900780b */ /* 0x000fe20003f8e200 */
[----:B------:R-:W-:Y:S01]  /*0d70*/  @!P6 FMUL R100, R100, 16777216 ;  /* 0x4b8000006464e820 */ /* 0x000fe20000400000 */
[C---:B------:R-:W-:Y:S01]  /*0d80*/  FSETP.GEU.AND P5, PT, |R12|.reuse, 1.175494350822287508e-38, PT ;  /* 0x008000000c00780b */ /* 0x040fe20003fae200 */
[----:B------:R-:W-:Y:S01]  /*0d90*/  FMUL R109, R12, 0.25 ;  /* 0x3e8000000c6d7820 */ /* 0x000fe20000400000 */
[----:B------:R-:W-:Y:S01]  /*0da0*/  FSETP.GEU.AND P6, PT, |R14|, 1.175494350822287508e-38, PT ;  /* 0x008000000e00780b */ /* 0x000fe20003fce200 */
[----:B------:R-:W-:Y:S01]  /*0db0*/  FADD R63, R63, -R88 ;  /* 0x800000583f3f7221 */ /* 0x000fe20000000000 */
[----:B------:R-:W-:Y:S01]  /*0dc0*/  FSEL R105, R108, R91, P2 ;  /* 0x0000005b6c697208 */ /* 0x000fe20001000000 */
[----:B------:R-:W2:Y:S01]  /*0dd0*/  MUFU.RCP R94, R94 ;  /* 0x0000005e005e7308 */ /* 0x000ea20000001000 */
[----:B-1----:R-:W-:Y:S01]  /*0de0*/  FMUL R92, R73, 0.25 ;  /* 0x3e800000495c7820 */ /* 0x002fe20000400000 */
[----:B------:R-:W-:Y:S01]  /*0df0*/  FFMA R111, R111, R63, R46 ;  /* 0x0000003f6f6f7223 */ /* 0x000fe2000000002e */
[--C-:B------:R-:W-:Y:S01]  /*0e00*/  FADD R63, R76, -R87.reuse ;  /* 0x800000574c3f7221 */ /* 0x100fe20000000000 */
[----:B------:R-:W-:-:S02]  /*0e10*/  IMAD.MOV.U32 R76, RZ, RZ, R87 ;  /* 0x000000ffff4c7224 */ /* 0x000fc400078e0057 */
[----:B------:R-:W-:Y:S01]  /*0e20*/  FSEL R107, R92, R73, P2 ;  /* 0x000000495c6b7208 */ /* 0x000fe20001000000 */
[----:B0-----:R-:W-:Y:S01]  /*0e30*/  FFMA R92, R93, R15, R28 ;  /* 0x0000000f5d5c7223 */ /* 0x001fe2000000001c */
[----:B------:R-:W-:Y:S01]  /*0e40*/  FSETP.GT.AND P2, PT, |R12|, 8.50705917302346158658e+37, PT ;  /* 0x7e8000000c00780b */ /* 0x000fe20003f44200 */
[----:B------:R-:W0:Y:S01]  /*0e50*/  MUFU.RCP R95, R95 ;  /* 0x0000005f005f7308 */ /* 0x000e220000001000 */
[----:B------:R-:W-:Y:S01]  /*0e60*/  @!P6 FMUL R106, R106, 16777216 ;  /* 0x4b8000006a6ae820 */ /* 0x000fe20000400000 */
[----:B------:R-:W-:Y:S01]  /*0e70*/  @!P4 FMUL R107, R107, 16777216 ;  /* 0x4b8000006b6bc820 */ /* 0x000fe20000400000 */
[----:B------:R-:W-:Y:S01]  /*0e80*/  FSEL R109, R109, R12, P2 ;  /* 0x0000000c6d6d7208 */ /* 0x000fe20001000000 */
[----:B------:R-:W-:Y:S01]  /*0e90*/  @!P6 FMUL R104, R104, 16777216 ;  /* 0x4b8000006868e820 */ /* 0x000fe20000400000 */
[----:B------:R-:W-:Y:S01]  /*0ea0*/  @!P4 FMUL R105, R105, 16777216 ;  /* 0x4b8000006969c820 */ /* 0x000fe20000400000 */
[----:B------:R-:W-:Y:S01]  /*0eb0*/  FADD R9, R9, -R92 ;  /* 0x8000005c09097221 */ /* 0x000fe20000000000 */
[----:B--2---:R-:W-:Y:S01]  /*0ec0*/  FFMA R93, R94, R8, R27 ;  /* 0x000000085e5d7223 */ /* 0x004fe2000000001b */
[----:B------:R-:W1:Y:S01]  /*0ed0*/  MUFU.RCP R98, R98 ;  /* 0x0000006200627308 */ /* 0x000e620000001000 */
[----:B------:R-:W-:Y:S01]  /*0ee0*/  @!P5 FMUL R109, R109, 16777216 ;  /* 0x4b8000006d6dd820 */ /* 0x000fe20000400000 */
[----:B------:R-:W-:Y:S01]  /*0ef0*/  FADD R94, R84, -R19 ;  /* 0x80000013545e7221 */ /* 0x000fe20000000000 */
[----:B------:R-:W-:Y:S01]  /*0f00*/  FFMA R112, R112, R63, R45 ;  /* 0x0000003f70707223 */ /* 0x000fe2000000002d */
[----:B------:R-:W-:Y:S01]  /*0f10*/  FFMA R113, R113, R9, R44 ;  /* 0x0000000971717223 */ /* 0x000fe2000000002c */
[--C-:B------:R-:W-:Y:S01]  /*0f20*/  FADD R9, R78, -R93.reuse ;  /* 0x8000005d4e097221 */ /* 0x100fe20000000000 */
[----:B------:R-:W-:Y:S01]  /*0f30*/  FMUL R15, R94, 0.25 ;  /* 0x3e8000005e0f7820 */ /* 0x000fe20000400000 */
[----:B------:R-:W-:Y:S01]  /*0f40*/  IMAD.MOV.U32 R78, RZ, RZ, R93 ;  /* 0x000000ffff4e7224 */ /* 0x000fe200078e005d */
[----:B------:R-:W2:Y:S01]  /*0f50*/  MUFU.RCP R102, R102 ;  /* 0x0000006600667308 */ /* 0x000ea20000001000 */
[----:B------:R-:W-:-:S02]  /*0f60*/  FFMA R114, R114, R9, R43 ;  /* 0x0000000972727223 */ /* 0x000fc4000000002b */
[----:B------:R-:W-:-:S05]  /*0f70*/  FSEL R15, R15, R94, P2 ;  /* 0x0000005e0f0f7208 */ /* 0x000fca0001000000 */
[----:B------:R0:W3:Y:S01]  /*0f80*/  MUFU.RCP R103, R96 ;  /* 0x0000006000677308 */ /* 0x0000e20000001000 */
[----:B------:R-:W-:-:S07]  /*0f90*/  @!P5 FMUL R15, R15, 16777216 ;  /* 0x4b8000000f0fd820 */ /* 0x000fce0000400000 */
[----:B------:R-:W4:Y:S01]  /*0fa0*/  MUFU.RCP R8, R109 ;  /* 0x0000006d00087308 */ /* 0x000f220000001000 */
[----:B0-----:R-:W-:Y:S01]  /*0fb0*/  FFMA R96, R95, R71, R26 ;  /* 0x000000475f607223 */ /* 0x001fe2000000001a */
[----:B-1----:R-:W-:Y:S01]  /*0fc0*/  FFMA R95, R98, R10, R25 ;  /* 0x0000000a625f7223 */ /* 0x002fe20000000019 */
[----:B------:R-:W-:Y:S01]  /*0fd0*/  FADD R71, R50, 1 ;  /* 0x3f80000032477421 */ /* 0x000fe20000000000 */
[----:B------:R-:W-:Y:S01]  /*0fe0*/  FFMA R98, R101, R97, R24 ;  /* 0x0000006165627223 */ /* 0x000fe20000000018 */
[----:B--2---:R-:W-:Y:S01]  /*0ff0*/  FFMA R97, R102, R100, R23 ;  /* 0x0000006466617223 */ /* 0x004fe20000000017 */
[----:B------:R-:W-:Y:S01]  /*1000*/  FADD R10, R49, 1 ;  /* 0x3f800000310a7421 */ /* 0x000fe20000000000 */
[----:B------:R-:W-:Y:S01]  /*1010*/  FADD R63, R65, -R96 ;  /* 0x80000060413f7221 */ /* 0x000fe20000000000 */
[----:B------:R-:W0:Y:S01]  /*1020*/  MUFU.RCP R107, R107 ;  /* 0x0000006b006b7308 */ /* 0x000e220000001000 */
[----:B---3--:R-:W-:Y:S01]  /*1030*/  FFMA R100, R103, R99, R22 ;  /* 0x0000006367647223 */ /* 0x008fe20000000016 */
[----:B------:R-:W-:Y:S01]  /*1040*/  FADD R103, R69, -R18 ;  /* 0x8000001245677221 */ /* 0x000fe20000000000 */
[----:B------:R-:W-:Y:S01]  /*1050*/  FSETP.GEU.AND P6, PT, |R71|, 1.175494350822287508e-38, PT ;  /* 0x008000004700780b */ /* 0x000fe20003fce200 */
[----:B------:R-:W-:Y:S01]  /*1060*/  FFMA R115, R115, R63, R42 ;  /* 0x0000003f73737223 */ /* 0x000fe2000000002a */
[----:B------:R-:W-:Y:S01]  /*1070*/  FSETP.GT.AND P5, PT, |R71|, 8.50705917302346158658e+37, PT ;  /* 0x7e8000004700780b */ /* 0x000fe20003fa4200 */
[----:B------:R-:W-:Y:S01]  /*1080*/  FMUL R108, R103, 0.25 ;  /* 0x3e800000676c7820 */ /* 0x000fe20000400000 */
[----:B------:R-:W-:Y:S01]  /*1090*/  FSETP.GT.AND P2, PT, |R10|, 8.50705917302346158658e+37, PT ;  /* 0x7e8000000a00780b */ /* 0x000fe20003f44200 */
[----:B------:R-:W1:Y:S01]  /*10a0*/  MUFU.RCP R106, R106 ;  /* 0x0000006a006a7308 */ /* 0x000e620000001000 */
[----:B----4-:R-:W-:Y:S01]  /*10b0*/  FFMA R101, R8, R15, R19 ;  /* 0x0000000f08657223 */ /* 0x010fe20000000013 */
[----:B------:R-:W-:Y:S01]  /*10c0*/  FMUL R8, R71, 0.25 ;  /* 0x3e80000047087820 */ /* 0x000fe20000400000 */
[----:B------:R-:W-:Y:S01]  /*10d0*/  FADD R15, R48, 1 ;  /* 0x3f800000300f7421 */ /* 0x000fe20000000000 */
[----:B------:R-:W-:Y:S01]  /*10e0*/  FSETP.GEU.AND P4, PT, |R10|, 1.175494350822287508e-38, PT ;  /* 0x008000000a00780b */ /* 0x000fe20003f8e200 */
[----:B------:R-:W-:Y:S01]  /*10f0*/  FADD R9, R80, -R95 ;  /* 0x8000005f50097221 */ /* 0x000fe20000000000 */
[----:B------:R-:W-:Y:S01]  /*1100*/  FADD R11, R11, -R98 ;  /* 0x800000620b0b7221 */ /* 0x000fe20000000000 */
[----:B------:R-:W-:Y:S01]  /*1110*/  FADD R63, R82, -R97 ;  /* 0x80000061523f7221 */ /* 0x000fe20000000000 */
[----:B0-----:R-:W-:Y:S01]  /*1120*/  FFMA R102, R107, R105, R20 ;  /* 0x000000696b667223 */ /* 0x001fe20000000014 */
[----:B------:R-:W-:Y:S01]  /*1130*/  FMUL R105, R10, 0.25 ;  /* 0x3e8000000a697820 */ /* 0x000fe20000400000 */
[----:B------:R-:W-:Y:S01]  /*1140*/  FSEL R107, R108, R103, P5 ;  /* 0x000000676c6b7208 */ /* 0x000fe20002800000 */
[----:B------:R-:W-:Y:S01]  /*1150*/  FMUL R108, R15, 0.25 ;  /* 0x3e8000000f6c7820 */ /* 0x000fe20000400000 */
[----:B------:R-:W-:Y:S01]  /*1160*/  FFMA R116, R116, R9, R41 ;  /* 0x0000000974747223 */ /* 0x000fe20000000029 */
[----:B------:R-:W-:Y:S01]  /*1170*/  FFMA R117, R117, R11, R40 ;  /* 0x0000000b75757223 */ /* 0x000fe20000000028 */
[----:B------:R-:W-:Y:S01]  /*1180*/  FSEL R120, R105, R10, P2 ;  /* 0x0000000a69787208 */ /* 0x000fe20001000000 */
[----:B------:R-:W-:Y:S01]  /*1190*/  FADD R105, R83, -R16 ;  /* 0x8000001053697221 */ /* 0x000fe20000000000 */
[----:B-1----:R-:W-:Y:S01]  /*11a0*/  FFMA R99, R106, R104, R21 ;  /* 0x000000686a637223 */ /* 0x002fe20000000015 */
[----:B------:R-:W-:Y:S01]  /*11b0*/  FADD R104, R72, -R17 ;  /* 0x8000001148687221 */ /* 0x000fe20000000000 */
[----:B------:R-:W-:Y:S01]  /*11c0*/  FSEL R106, R8, R71, P5 ;  /* 0x00000047086a7208 */ /* 0x000fe20002800000 */
[----:B------:R-:W-:Y:S01]  /*11d0*/  FADD R8, R47, 1 ;  /* 0x3f8000002f087421 */ /* 0x000fe20000000000 */
[----:B------:R-:W-:Y:S01]  /*11e0*/  @!P6 FMUL R107, R107, 16777216 ;  /* 0x4b8000006b6be820 */ /* 0x000fe20000400000 */
[----:B------:R-:W-:Y:S01]  /*11f0*/  FMUL R109, R104, 0.25 ;  /* 0x3e800000686d7820 */ /* 0x000fe20000400000 */
[----:B------:R-:W-:Y:S01]  /*1200*/  FMUL R122, R105, 0.25 ;  /* 0x3e800000697a7820 */ /* 0x000fe20000400000 */
[----:B------:R-:W-:Y:S01]  /*1210*/  @!P6 FMUL R106, R106, 16777216 ;  /* 0x4b8000006a6ae820 */ /* 0x000fe20000400000 */
[C---:B------:R-:W-:Y:S01]  /*1220*/  FSETP.GEU.AND P6, PT, |R15|.reuse, 1.175494350822287508e-38, PT ;  /* 0x008000000f00780b */ /* 0x040fe20003fce200 */
[----:B------:R-:W-:Y:S01]  /*1230*/  FMUL R123, R8, 0.25 ;  /* 0x3e800000087b7820 */ /* 0x000fe20000400000 */
[----:B------:R-:W-:Y:S01]  /*1240*/  FSETP.GT.AND P5, PT, |R15|, 8.50705917302346158658e+37, PT ;  /* 0x7e8000000f00780b */ /* 0x000fe20003fa4200 */
[----:B------:R-:W0:Y:S01]  /*1250*/  MUFU.RCP R121, R106 ;  /* 0x0000006a00797308 */ /* 0x000e220000001000 */
[----:B------:R-:W-:Y:S01]  /*1260*/  FSEL R110, R109, R104, P2 ;  /* 0x000000686d6e7208 */ /* 0x000fe20001000000 */
[----:B------:R-:W-:Y:S01]  /*1270*/  @!P4 FMUL R120, R120, 16777216 ;  /* 0x4b8000007878c820 */ /* 0x000fe20000400000 */
[----:B------:R-:W-:Y:S01]  /*1280*/  FSETP.GEU.AND P2, PT, |R8|, 1.175494350822287508e-38, PT ;  /* 0x008000000800780b */ /* 0x000fe20003f4e200 */
[----:B------:R-:W-:Y:S01]  /*1290*/  FFMA R118, R118, R63, R39 ;  /* 0x0000003f76767223 */ /* 0x000fe20000000027 */
[----:B------:R-:W-:Y:S01]  /*12a0*/  FSEL R119, R108, R15, P5 ;  /* 0x0000000f6c777208 */ /* 0x000fe20002800000 */
[----:B------:R-:W-:Y:S01]  /*12b0*/  FADD R108, R70, -R7 ;  /* 0x80000007466c7221 */ /* 0x000fe20000000000 */
[----:B------:R-:W-:Y:S01]  /*12c0*/  FSEL R109, R122, R105, P5 ;  /* 0x000000697a6d7208 */ /* 0x000fe20002800000 */
[----:B------:R-:W1:Y:S01]  /*12d0*/  MUFU.RCP R120, R120 ;  /* 0x0000007800787308 */ /* 0x000e620000001000 */
[----:B------:R-:W-:Y:S01]  /*12e0*/  FSETP.GT.AND P5, PT, |R8|, 8.50705917302346158658e+37, PT ;  /* 0x7e8000000800780b */ /* 0x000fe20003fa4200 */
[----:B------:R-:W-:Y:S01]  /*12f0*/  @!P6 FMUL R119, R119, 16777216 ;  /* 0x4b8000007777e820 */ /* 0x000fe20000400000 */
[----:B------:R-:W-:Y:S01]  /*1300*/  @!P4 FMUL R110, R110, 16777216 ;  /* 0x4b8000006e6ec820 */ /* 0x000fe20000400000 */
[----:B------:R-:W-:Y:S01]  /*1310*/  @!P6 FMUL R109, R109, 16777216 ;  /* 0x4b8000006d6de820 */ /* 0x000fe20000400000 */
[----:B------:R-:W-:Y:S01]  /*1320*/  FSEL R123, R123, R8, P5 ;  /* 0x000000087b7b7208 */ /* 0x000fe20002800000 */
[----:B------:R-:W-:Y:S01]  /*1330*/  FADD R9, R67, -R100 ;  /* 0x8000006443097221 */ /* 0x000fe20000000000 */
[----:B------:R-:W-:Y:S01]  /*1340*/  FADD R11, R86, -R99 ;  /* 0x80000063560b7221 */ /* 0x000fe20000000000 */
[----:B------:R-:W2:Y:S01]  /*1350*/  MUFU.RCP R119, R119 ;  /* 0x0000007700777308 */ /* 0x000ea20000001000 */
[----:B0-----:R-:W-:Y:S01]  /*1360*/  FFMA R106, R121, R107, R18 ;  /* 0x0000006b796a7223 */ /* 0x001fe20000000012 */
[----:B------:R-:W-:Y:S01]  /*1370*/  @!P2 FMUL R123, R123, 16777216 ;  /* 0x4b8000007b7ba820 */ /* 0x000fe20000400000 */
[----:B------:R-:W-:Y:S01]  /*1380*/  FMUL R107, R108, 0.25 ;  /* 0x3e8000006c6b7820 */ /* 0x000fe20000400000 */
[----:B------:R-:W-:Y:S01]  /*1390*/  FADD R13, R13, -R102 ;  /* 0x800000660d0d7221 */ /* 0x000fe20000000000 */
[----:B------:R-:W-:Y:S01]  /*13a0*/  FADD R63, R84, -R101 ;  /* 0x80000065543f7221 */ /* 0x000fe20000000000 */
[----:B------:R-:W-:Y:S01]  /*13b0*/  FFMA R89, R89, R9, R38 ;  /* 0x0000000959597223 */ /* 0x000fe20000000026 */
[----:B------:R-:W-:Y:S01]  /*13c0*/  FFMA R90, R90, R11, R37 ;  /* 0x0000000b5a5a7223 */ /* 0x000fe20000000025 */
[----:B------:R-:W0:Y:S01]  /*13d0*/  MUFU.RCP R122, R123 ;  /* 0x0000007b007a7308 */ /* 0x000e220000001000 */
[----:B------:R-:W-:Y:S01]  /*13e0*/  FSEL R121, R107, R108, P5 ;  /* 0x0000006c6b797208 */ /* 0x000fe20002800000 */
[----:B-1----:R-:W-:Y:S01]  /*13f0*/  FFMA R107, R120, R110, R17 ;  /* 0x0000006e786b7223 */ /* 0x002fe20000000011 */
[----:B------:R-:W-:Y:S01]  /*1400*/  FFMA R91, R91, R13, R36 ;  /* 0x0000000d5b5b7223 */ /* 0x000fe20000000024 */
[----:B------:R-:W-:Y:S01]  /*1410*/  FFMA R94, R94, R63, R35 ;  /* 0x0000003f5e5e7223 */ /* 0x000fe20000000023 */
[----:B------:R-:W-:Y:S01]  /*1420*/  FADD R9, R69, -R106 ;  /* 0x8000006a45097221 */ /* 0x000fe20000000000 */
[----:B------:R-:W-:Y:S01]  /*1430*/  @!P2 FMUL R121, R121, 16777216 ;  /* 0x4b8000007979a820 */ /* 0x000fe20000400000 */
[----:B------:R-:W-:Y:S01]  /*1440*/  FADD R11, R72, -R107 ;  /* 0x8000006b480b7221 */ /* 0x000fe20000000000 */
[----:B--2---:R-:W-:Y:S01]  /*1450*/  FFMA R110, R119, R109, R16 ;  /* 0x0000006d776e7223 */ /* 0x004fe20000000010 */
[----:B------:R-:W-:Y:S01]  /*1460*/  FFMA R103, R103, R9, R34 ;  /* 0x0000000967677223 */ /* 0x000fe20000000022 */
[----:B------:R-:W-:Y:S01]  /*1470*/  IMAD.MOV.U32 R9, RZ, RZ, R92 ;  /* 0x000000ffff097224 */ /* 0x000fe200078e005c */
[----:B------:R-:W-:Y:S01]  /*1480*/  FFMA R104, R104, R11, R33 ;  /* 0x0000000b68687223 */ /* 0x000fe20000000021 */
[----:B------:R-:W-:Y:S01]  /*1490*/  FADD R13, R83, -R110 ;  /* 0x8000006e530d7221 */ /* 0x000fe20000000000 */
[----:B------:R-:W-:-:S02]  /*14a0*/  IMAD.MOV.U32 R65, RZ, RZ, R96 ;  /* 0x000000ffff417224 */ /* 0x000fc400078e0060 */
[----:B------:R-:W-:Y:S01]  /*14b0*/  IMAD.MOV.U32 R80, RZ, RZ, R95 ;  /* 0x000000ffff507224 */ /* 0x000fe200078e005f */
[----:B0-----:R-:W-:Y:S01]  /*14c0*/  FFMA R109, R122, R121, R7 ;  /* 0x000000797a6d7223 */ /* 0x001fe20000000007 */
[----:B------:R-:W-:Y:S01]  /*14d0*/  FFMA R105, R105, R13, R32 ;  /* 0x0000000d69697223 */ /* 0x000fe20000000020 */
[----:B------:R-:W-:Y:S02]  /*14e0*/  IMAD.MOV.U32 R11, RZ, RZ, R98 ;  /* 0x000000ffff0b7224 */ /* 0x000fe400078e0062 */
[----:B------:R-:W-:Y:S01]  /*14f0*/  FADD R63, R70, -R109 ;  /* 0x8000006d463f7221 */ /* 0x000fe20000000000 */
[----:B------:R-:W-:Y:S02]  /*1500*/  IMAD.MOV.U32 R82, RZ, RZ, R97 ;  /* 0x000000ffff527224 */ /* 0x000fe400078e0061 */
[----:B------:R-:W-:Y:S01]  /*1510*/  IMAD.MOV.U32 R67, RZ, RZ, R100 ;  /* 0x000000ffff437224 */ /* 0x000fe200078e0064 */
[----:B------:R-:W-:Y:S01]  /*1520*/  FFMA R108, R108, R63, R31 ;  /* 0x0000003f6c6c7223 */ /* 0x000fe2000000001f */
[----:B------:R-:W-:-:S02]  /*1530*/  IMAD.MOV.U32 R63, RZ, RZ, R88 ;  /* 0x000000ffff3f7224 */ /* 0x000fc400078e0058 */
[----:B------:R-:W-:Y:S02]  /*1540*/  IMAD.MOV.U32 R86, RZ, RZ, R99 ;  /* 0x000000ffff567224 */ /* 0x000fe400078e0063 */
[----:B------:R-:W-:Y:S02]  /*1550*/  IMAD.MOV.U32 R13, RZ, RZ, R102 ;  /* 0x000000ffff0d7224 */ /* 0x000fe400078e0066 */
[----:B------:R-:W-:Y:S02]  /*1560*/  IMAD.MOV.U32 R84, RZ, RZ, R101 ;  /* 0x000000ffff547224 */ /* 0x000fe400078e0065 */
[----:B------:R-:W-:Y:S02]  /*1570*/  IMAD.MOV.U32 R69, RZ, RZ, R106 ;  /* 0x000000ffff457224 */ /* 0x000fe400078e006a */
[----:B------:R-:W-:Y:S02]  /*1580*/  IMAD.MOV.U32 R72, RZ, RZ, R107 ;  /* 0x000000ffff487224 */ /* 0x000fe400078e006b */
[----:B------:R-:W-:-:S02]  /*1590*/  IMAD.MOV.U32 R83, RZ, RZ, R110 ;  /* 0x000000ffff537224 */ /* 0x000fc400078e006e */
[----:B------:R-:W-:Y:S02]  /*15a0*/  IMAD.MOV.U32 R70, RZ, RZ, R109 ;  /* 0x000000ffff467224 */ /* 0x000fe400078e006d */
.L_x_0:
[----:B------:R-:W-:Y:S01]  /*15b0*/  PLOP3.LUT P2, PT, P0, PT, PT, 0x80, 0x0 ;  /* 0x000000000000781c */ /* 0x000fe2000074f070 */
[----:B------:R-:W-:Y:S01]  /*15c0*/  UMOV UR4, 0x800 ;  /* 0x0000080000047882 */ /* 0x000fe20000000000 */
[----:B------:R-:W-:Y:S02]  /*15d0*/  FSEL R30, R63, R30, P1 ;  /* 0x0000001e3f1e7208 */ /* 0x000fe40000800000 */
[----:B------:R-:W-:Y:S02]  /*15e0*/  FSEL R29, R76, R29, P1 ;  /* 0x0000001d4c1d7208 */ /* 0x000fe40000800000 */
[----:B------:R-:W-:Y:S02]  /*15f0*/  FSEL R28, R9, R28, P1 ;  /* 0x0000001c091c7208 */ /* 0x000fe40000800000 */
[----:B------:R-:W-:Y:S02]  /*1600*/  FSEL R27, R78, R27, P1 ;  /* 0x0000001b4e1b7208 */ /* 0x000fe40000800000 */
[----:B------:R-:W-:-:S02]  /*1610*/  FSEL R26, R65, R26, P1 ;  /* 0x0000001a411a7208 */ /* 0x000fc40000800000 */
[----:B------:R-:W-:Y:S02]  /*1620*/  FSEL R25, R80, R25, P1 ;  /* 0x0000001950197208 */ /* 0x000fe40000800000 */
        /* <DEDUP_REMOVED lines=36> */
[----:B------:R-:W-:Y:S02]  /*1870*/  PLOP3.LUT P0, PT, PT, PT, PT, 0x8, 0x0 ;  /* 0x000000000000781c */ /* 0x000fe40003f0e170 */
[----:B------:R-:W-:Y:S02]  /*1880*/  FSEL R52, R73, R52, P1 ;  /* 0x0000003449347208 */ /* 0x000fe40000800000 */
[----:B------:R-:W-:Y:S02]  /*1890*/  FSEL R51, R12, R51, P1 ;  /* 0x000000330c337208 */ /* 0x000fe40000800000 */
[----:B------:R-:W-:Y:S02]  /*18a0*/  FSEL R50, R71, R50, P1 ;  /* 0x0000003247327208 */ /* 0x000fe40000800000 */
[----:B------:R-:W-:-:S02]  /*18b0*/  FSEL R49, R10, R49, P1 ;  /* 0x000000310a317208 */ /* 0x000fc40000800000 */
[----:B------:R-:W-:Y:S02]  /*18c0*/  FSEL R48, R15, R48, P1 ;  /* 0x000000300f307208 */ /* 0x000fe40000800000 */
[----:B------:R-:W-:Y:S01]  /*18d0*/  FSEL R47, R8, R47, P1 ;  /* 0x0000002f082f7208 */ /* 0x000fe20000800000 */
[----:B------:R-:W-:Y:S01]  /*18e0*/  @!P2 CALL.REL.NOINC `(.L_x_1) ;  /* 0x000000100000a944 */ /* 0x000fe20003c00000 */
[----:B------:R-:W-:Y:S05]  /*18f0*/  BRA `(.L_x_2) ;  /* 0xffffe98000007947 */ /* 0x000fea000383ffff */
.L_x_1:
[----:B------:R-:W-:Y:S01]  /*1900*/  FADD R63, R62, R61 ;  /* 0x0000003d3e3f7221 */ /* 0x000fe20000000000 */
[----:B------:R-:W-:Y:S01]  /*1910*/  FADD R13, R46, R45 ;  /* 0x0000002d2e0d7221 */ /* 0x000fe20000000000 */
[----:B------:R-:W-:Y:S01]  /*1920*/  FADD R29, -R30, R29 ;  /* 0x0000001d1e1d7221 */ /* 0x000fe20000000100 */
[----:B------:R-:W-:Y:S01]  /*1930*/  FMUL R10, R61, 0.25 ;  /* 0x3e8000003d0a7820 */ /* 0x000fe20000400000 */
[C---:B------:R-:W-:Y:S01]  /*1940*/  FMUL R8, R63.reuse, 0.25 ;  /* 0x3e8000003f087820 */ /* 0x040fe20000400000 */
[----:B------:R-:W-:Y:S01]  /*1950*/  FSETP.GEU.AND P4, PT, |R63|, 1.175494350822287508e-38, PT ;  /* 0x008000003f00780b */ /* 0x000fe20003f8e200 */
[----:B------:R-:W-:Y:S01]  /*1960*/  FMUL R11, R29, R29 ;  /* 0x0000001d1d0b7220 */ /* 0x000fe20000400000 */
[----:B------:R-:W-:Y:S01]  /*1970*/  FSETP.GT.AND P0, PT, |R63|, 8.50705917302346158658e+37, PT ;  /* 0x7e8000003f00780b */ /* 0x000fe20003f04200 */
[----:B------:R-:W-:Y:S01]  /*1980*/  FMUL R12, R59, 0.25 ;  /* 0x3e8000003b0c7820 */ /* 0x000fe20000400000 */
[----:B------:R-:W-:Y:S01]  /*1990*/  FSETP.NEU.AND P6, PT, R63, RZ, PT ;  /* 0x000000ff3f00720b */ /* 0x000fe20003fcd000 */
[----:B------:R-:W-:Y:S01]  /*19a0*/  FMUL R62, R62, R11 ;  /* 0x0000000b3e3e7220 */ /* 0x000fe20000400000 */
[----:B------:R-:W-:Y:S01]  /*19b0*/  FSEL R9, R8, R63, P0 ;  /* 0x0000003f08097208 */ /* 0x000fe20000000000 */
[----:B------:R-:W-:Y:S01]  /*19c0*/  FADD R8, R60, R63 ;  /* 0x0000003f3c087221 */ /* 0x000fe20000000000 */
[----:B------:R-:W-:Y:S01]  /*19d0*/  FSEL R10, R10, R61, P0 ;  /* 0x0000003d0a0a7208 */ /* 0x000fe20000000000 */
[----:B------:R-:W-:Y:S01]  /*19e0*/  FMUL R61, R60, 0.25 ;  /* 0x3e8000003c3d7820 */ /* 0x000fe20000400000 */
[----:B------:R-:W-:Y:S01]  /*19f0*/  FMUL R65, R58, 0.25 ;  /* 0x3e8000003a417820 */ /* 0x000fe20000400000 */
[C---:B------:R-:W-:Y:S01]  /*1a00*/  FMUL R45, R8.reuse, 0.25 ;  /* 0x3e800000082d7820 */ /* 0x040fe20000400000 */
[C---:B------:R-:W-:Y:S01]  /*1a10*/  FSETP.GEU.AND P1, PT, |R8|.reuse, 1.175494350822287508e-38, PT ;  /* 0x008000000800780b */ /* 0x040fe20003f2e200 */
[----:B------:R-:W-:Y:S01]  /*1a20*/  @!P4 FMUL R9, R9, 16777216 ;  /* 0x4b8000000909c820 */ /* 0x000fe20000400000 */
[----:B------:R-:W-:Y:S01]  /*1a30*/  FSETP.GT.AND P2, PT, |R8|, 8.50705917302346158658e+37, PT ;  /* 0x7e8000000800780b */ /* 0x000fe20003f44200 */
[----:B------:R-:W-:Y:S01]  /*1a40*/  FADD R11, R59, R8 ;  /* 0x000000083b0b7221 */ /* 0x000fe20000000000 */
[----:B------:R-:W-:Y:S01]  /*1a50*/  @!P4 FMUL R10, R10, 16777216 ;  /* 0x4b8000000a0ac820 */ /* 0x000fe20000400000 */
[----:B------:R-:W-:Y:S01]  /*1a60*/  FMUL R46, R57, 0.25 ;  /* 0x3e800000392e7820 */ /* 0x000fe20000400000 */
[----:B------:R-:W-:Y:S01]  /*1a70*/  FSEL R45, R45, R8, P2 ;  /* 0x000000082d2d7208 */ /* 0x000fe20001000000 */
[----:B------:R-:W0:Y:S01]  /*1a80*/  MUFU.RCP R9, R9 ;  /* 0x0000000900097308 */ /* 0x000e220000001000 */
[C---:B------:R-:W-:Y:S01]  /*1a90*/  FSETP.GT.AND P4, PT, |R11|.reuse, 8.50705917302346158658e+37, PT ;  /* 0x7e8000000b00780b */ /* 0x040fe20003f84200 */
[----:B------:R-:W-:Y:S01]  /*1aa0*/  FMUL R14, R11, 0.25 ;  /* 0x3e8000000b0e7820 */ /* 0x000fe20000400000 */
[----:B------:R-:W-:Y:S01]  /*1ab0*/  FSEL R60, R61, R60, P2 ;  /* 0x0000003c3d3c7208 */ /* 0x000fe20001000000 */
[----:B------:R-:W-:Y:S01]  /*1ac0*/  IMAD.MOV.U32 R81, RZ, RZ, 0x7f800000 ;  /* 0x7f800000ff517424 */ /* 0x000fe200078e00ff */
[----:B------:R-:W-:Y:S01]  /*1ad0*/  FSEL R59, R12, R59, P4 ;  /* 0x0000003b0c3b7208 */ /* 0x000fe20002000000 */
[----:B------:R-:W-:Y:S01]  /*1ae0*/  @!P1 FMUL R45, R45, 16777216 ;  /* 0x4b8000002d2d9820 */ /* 0x000fe20000400000 */
[----:B------:R-:W-:Y:S01]  /*1af0*/  FSETP.GEU.AND P0, PT, |R11|, 1.175494350822287508e-38, PT ;  /* 0x008000000b00780b */ /* 0x000fe20003f0e200 */
[----:B------:R-:W-:Y:S01]  /*1b00*/  @!P1 FMUL R60, R60, 16777216 ;  /* 0x4b8000003c3c9820 */ /* 0x000fe20000400000 */
[----:B------:R-:W-:Y:S01]  /*1b10*/  FSEL R14, R14, R11, P4 ;  /* 0x0000000b0e0e7208 */ /* 0x000fe20002000000 */
[----:B------:R-:W-:Y:S01]  /*1b20*/  IMAD.MOV.U32 R99, RZ, RZ, -0x800000 ;  /* 0xff800000ff637424 */ /* 0x000fe200078e00ff */
[----:B------:R-:W-:Y:S01]  /*1b30*/  UPLOP3.LUT UP0, UPT, UPT, UPT, UPT, 0x80, 0x0 ;  /* 0x000000000000789c */ /* 0x000fe20003f0f070 */
[----:B------:R-:W1:Y:S01]  /*1b40*/  MUFU.RCP R45, R45 ;  /* 0x0000002d002d7308 */ /* 0x000e620000001000 */
[----:B------:R-:W-:-:S02]  /*1b50*/  IMAD.MOV.U32 R108, RZ, RZ, -0x800000 ;  /* 0xff800000ff6c7424 */ /* 0x000fc400078e00ff */
[----:B------:R-:W-:Y:S01]  /*1b60*/  IMAD.MOV.U32 R87, RZ, RZ, -0x800000 ;  /* 0xff800000ff577424 */ /* 0x000fe200078e00ff */
[----:B0-----:R-:W-:Y:S01]  /*1b70*/  FMUL R12, R9, R10 ;  /* 0x0000000a090c7220 */ /* 0x001fe20000400000 */
[----:B------:R-:W-:Y:S01]  /*1b80*/  FADD R10, R58, R11 ;  /* 0x0000000b3a0a7221 */ /* 0x000fe20000000000 */
[----:B------:R-:W-:Y:S02]  /*1b90*/  IMAD.MOV.U32 R97, RZ, RZ, -0x800000 ;  /* 0xff800000ff617424 */ /* 0x000fe400078e00ff */
[----:B------:R-:W-:Y:S01]  /*1ba0*/  @!P0 FMUL R14, R14, 16777216 ;  /* 0x4b8000000e0e8820 */ /* 0x000fe20000400000 */
[----:B------:R-:W-:Y:S01]  /*1bb0*/  FADD R9, R57, R10 ;  /* 0x0000000a39097221 */ /* 0x000fe20000000000 */
[C---:B------:R-:W-:Y:S01]  /*1bc0*/  FSETP.GEU.AND P2, PT, |R10|.reuse, 1.175494350822287508e-38, PT ;  /* 0x008000000a00780b */ /* 0x040fe20003f4e200 */
[----:B------:R-:W-:Y:S01]  /*1bd0*/  FMUL R61, R10, 0.25 ;  /* 0x3e8000000a3d7820 */ /* 0x000fe20000400000 */
[----:B------:R-:W-:Y:S01]  /*1be0*/  FSEL R12, R12, RZ, P6 ;  /* 0x000000ff0c0c7208 */ /* 0x000fe20003000000 */
[----:B------:R-:W-:Y:S01]  /*1bf0*/  @!P0 FMUL R59, R59, 16777216 ;  /* 0x4b8000003b3b8820 */ /* 0x000fe20000400000 */
[----:B------:R-:W-:Y:S01]  /*1c00*/  FSETP.GT.AND P4, PT, |R10|, 8.50705917302346158658e+37, PT ;  /* 0x7e8000000a00780b */ /* 0x000fe20003f84200 */
[----:B------:R-:W0:Y:S01]  /*1c10*/  MUFU.RCP R14, R14 ;  /* 0x0000000e000e7308 */ /* 0x000e220000001000 */
[----:B-1----:R-:W-:Y:S01]  /*1c20*/  FMUL R60, R45, R60 ;  /* 0x0000003c2d3c7220 */ /* 0x002fe20000400000 */
[----:B------:R-:W-:Y:S01]  /*1c30*/  FSETP.GEU.AND P1, PT, |R9|, 1.175494350822287508e-38, PT ;  /* 0x008000000900780b */ /* 0x000fe20003f2e200 */
[----:B------:R-:W-:Y:S01]  /*1c40*/  FFMA R45, R29, R12, R30 ;  /* 0x0000000c1d2d7223 */ /* 0x000fe2000000001e */
[----:B------:R-:W-:Y:S01]  /*1c50*/  FSETP.GT.AND P5, PT, |R9|, 8.50705917302346158658e+37, PT ;  /* 0x7e8000000900780b */ /* 0x000fe20003fa4200 */
[----:B------:R-:W-:Y:S01]  /*1c60*/  FFMA R29, R12, R62, R13 ;  /* 0x0000003e0c1d7223 */ /* 0x000fe2000000000d */
[----:B------:R-:W-:Y:S01]  /*1c70*/  FSEL R58, R65, R58, P4 ;  /* 0x0000003a413a7208 */ /* 0x000fe20002000000 */
[----:B------:R-:W-:Y:S01]  /*1c80*/  FMUL R30, R9, 0.25 ;  /* 0x3e800000091e7820 */ /* 0x000fe20000400000 */
[----:B------:R-:W-:Y:S01]  /*1c90*/  FSEL R61, R61, R10, P4 ;  /* 0x0000000a3d3d7208 */ /* 0x000fe20002000000 */
[----:B------:R-:W-:Y:S01]  /*1ca0*/  FADD R12, R56, R9 ;  /* 0x00000009380c7221 */ /* 0x000fe20000000000 */
[----:B------:R-:W-:Y:S01]  /*1cb0*/  FSEL R65, R46, R57, P5 ;  /* 0x000000392e417208 */ /* 0x000fe20002800000 */
[----:B------:R-:W-:Y:S01]  /*1cc0*/  FMUL R57, R56, 0.25 ;  /* 0x3e80000038397820 */ /* 0x000fe20000400000 */
[----:B------:R-:W-:Y:S01]  /*1cd0*/  @!P2 FMUL R58, R58, 16777216 ;  /* 0x4b8000003a3aa820 */ /* 0x000fe20000400000 */
[----:B------:R-:W-:Y:S01]  /*1ce0*/  @!P2 FMUL R61, R61, 16777216 ;  /* 0x4b8000003d3da820 */ /* 0x000fe20000400000 */
[----:B------:R-:W-:Y:S01]  /*1cf0*/  FMUL R67, R12, 0.25 ;  /* 0x3e8000000c437820 */ /* 0x000fe20000400000 */
[----:B------:R-:W-:Y:S01]  /*1d00*/  FSEL R30, R30, R9, P5 ;  /* 0x000000091e1e7208 */ /* 0x000fe20002800000 */
[----:B------:R-:W-:Y:S01]  /*1d10*/  FADD R13, R55, R12 ;  /* 0x0000000c370d7221 */ /* 0x000fe20000000000 */
[----:B------:R-:W-:Y:S01]  /*1d20*/  FSETP.GT.AND P2, PT, |R12|, 8.50705917302346158658e+37, PT ;  /* 0x7e8000000c00780b */ /* 0x000fe20003f44200 */
[----:B0-----:R-:W-:Y:S01]  /*1d30*/  FMUL R59, R14, R59 ;  /* 0x0000003b0e3b7220 */ /* 0x001fe20000400000 */
[----:B------:R-:W-:Y:S01]  /*1d40*/  FSETP.NEU.AND P6, PT, R8, RZ, PT ;  /* 0x000000ff0800720b */ /* 0x000fe20003fcd000 */
[----:B------:R-:W-:Y:S01]  /*1d50*/  @!P1 FMUL R30, R30, 16777216 ;  /* 0x4b8000001e1e9820 */ /* 0x000fe20000400000 */
[----:B------:R-:W-:Y:S01]  /*1d60*/  FSEL R56, R57, R56, P2 ;  /* 0x0000003839387208 */ /* 0x000fe20001000000 */
[----:B------:R-:W-:Y:S01]  /*1d70*/  FADD R57, R44, R29 ;  /* 0x0000001d2c397221 */ /* 0x000fe20000000000 */
[----:B------:R-:W-:Y:S01]  /*1d80*/  FSEL R67, R67, R12, P2 ;  /* 0x0000000c43437208 */ /* 0x000fe20001000000 */
[C---:B------:R-:W-:Y:S01]  /*1d90*/  FMUL R44, R13.reuse, 0.25 ;  /* 0x3e8000000d2c7820 */ /* 0x040fe20000400000 */
[C---:B------:R-:W-:Y:S01]  /*1da0*/  FSETP.GEU.AND P2, PT, |R13|.reuse, 1.175494350822287508e-38, PT ;  /* 0x008000000d00780b */ /* 0x040fe20003f4e200 */
[----:B------:R-:W0:Y:S01]  /*1db0*/  MUFU.RCP R30, R30 ;  /* 0x0000001e001e7308 */ /* 0x000e220000001000 */
[----:B------:R-:W-:Y:S01]  /*1dc0*/  FSETP.GT.AND P4, PT, |R13|, 8.50705917302346158658e+37, PT ;  /* 0x7e8000000d00780b */ /* 0x000fe20003f84200 */
[----:B------:R-:W-:Y:S01]  /*1dd0*/  FMUL R14, R55, 0.25 ;  /* 0x3e800000370e7820 */ /* 0x000fe20000400000 */
[----:B------:R-:W-:Y:S01]  /*1de0*/  @!P1 FMUL R65, R65, 16777216 ;  /* 0x4b80000041419820 */ /* 0x000fe20000400000 */
[----:B------:R-:W-:Y:S01]  /*1df0*/  FSEL R60, R60, RZ, P6 ;  /* 0x000000ff3c3c7208 */ /* 0x000fe20003000000 */
[----:B------:R-:W-:Y:S01]  /*1e00*/  FADD R28, R28, -R45 ;  /* 0x8000002d1c1c7221 */ /* 0x000fe20000000000 */
[----:B------:R-:W-:Y:S01]  /*1e10*/  FSEL R44, R44, R13, P4 ;  /* 0x0000000d2c2c7208 */ /* 0x000fe20002000000 */
[----:B------:R-:W-:Y:S01]  /*1e20*/  FMUL R29, R54, 0.25 ;  /* 0x3e800000361d7820 */ /* 0x000fe20000400000 */
[----:B------:R-:W-:Y:S01]  /*1e30*/  FSEL R55, R14, R55, P4 ;  /* 0x000000370e377208 */ /* 0x000fe20002000000 */
[----:B------:R-:W-:Y:S01]  /*1e40*/  FADD R14, R54, R13 ;  /* 0x0000000d360e7221 */ /* 0x000fe20000000000 */
[----:B------:R-:W-:Y:S01]  /*1e50*/  FSETP.GEU.AND P0, PT, |R12|, 1.175494350822287508e-38, PT ;  /* 0x008000000c00780b */ /* 0x000fe20003f0e200 */
[----:B------:R-:W1:Y:S01]  /*1e60*/  MUFU.RCP R61, R61 ;  /* 0x0000003d003d7308 */ /* 0x000e620000001000 */
[----:B------:R-:W-:Y:S01]  /*1e70*/  @!P2 FMUL R44, R44, 16777216 ;  /* 0x4b8000002c2ca820 */ /* 0x000fe20000400000 */
[----:B------:R-:W-:Y:S01]  /*1e80*/  @!P2 FMUL R55, R55, 16777216 ;  /* 0x4b8000003737a820 */ /* 0x000fe20000400000 */
[----:B------:R-:W-:Y:S01]  /*1e90*/  FSETP.NEU.AND P2, PT, R11, RZ, PT ;  /* 0x000000ff0b00720b */ /* 0x000fe20003f4d000 */
[----:B------:R-:W-:Y:S01]  /*1ea0*/  FMUL R46, R53, 0.25 ;  /* 0x3e800000352e7820 */ /* 0x000fe20000400000 */
[----:B0-----:R-:W-:Y:S01]  /*1eb0*/  FMUL R65, R30, R65 ;  /* 0x000000411e417220 */ /* 0x001fe20000400000 */
[C---:B------:R-:W-:Y:S01]  /*1ec0*/  FFMA R30, R28.reuse, R60, R45 ;  /* 0x0000003c1c1e7223 */ /* 0x040fe2000000002d */
[----:B------:R-:W-:Y:S01]  /*1ed0*/  FMUL R28, R28, R28 ;  /* 0x0000001c1c1c7220 */ /* 0x000fe20000400000 */
[----:B------:R-:W0:Y:S01]  /*1ee0*/  MUFU.RCP R44, R44 ;  /* 0x0000002c002c7308 */ /* 0x000e220000001000 */
[----:B------:R-:W-:Y:S01]  /*1ef0*/  FSETP.GT.AND P5, PT, |R14|, 8.50705917302346158658e+37, PT ;  /* 0x7e8000000e00780b */ /* 0x000fe20003fa4200 */
[----:B------:R-:W-:Y:S01]  /*1f00*/  FADD R27, R27, -R30 ;  /* 0x8000001e1b1b7221 */ /* 0x000fe20000000000 */
[----:B------:R-:W-:Y:S01]  /*1f10*/  FMUL R28, R63, R28 ;  /* 0x0000001c3f1c7220 */ /* 0x000fe20000400000 */
[----:B------:R-:W-:Y:S01]  /*1f20*/  FSEL R59, R59, RZ, P2 ;  /* 0x000000ff3b3b7208 */ /* 0x000fe20001000000 */
[----:B------:R-:W-:Y:S01]  /*1f30*/  @!P0 FMUL R67, R67, 16777216 ;  /* 0x4b80000043438820 */ /* 0x000fe20000400000 */
[----:B------:R-:W-:Y:S01]  /*1f40*/  FSEL R54, R29, R54, P5 ;  /* 0x000000361d367208 */ /* 0x000fe20002800000 */
[----:B------:R-:W-:Y:S01]  /*1f50*/  FFMA R28, R60, R28, R57 ;  /* 0x0000001c3c1c7223 */ /* 0x000fe20000000039 */
[----:B------:R-:W-:Y:S01]  /*1f60*/  FADD R29, R53, R14 ;  /* 0x0000000e351d7221 */ /* 0x000fe20000000000 */
[----:B------:R-:W-:Y:S01]  /*1f70*/  @!P0 FMUL R56, R56, 16777216 ;  /* 0x4b80000038388820 */ /* 0x000fe20000400000 */
[----:B------:R-:W-:Y:S01]  /*1f80*/  FMUL R45, R52, 0.25 ;  /* 0x3e800000342d7820 */ /* 0x000fe20000400000 */
[----:B-1----:R-:W-:Y:S01]  /*1f90*/  FMUL R61, R61, R58 ;  /* 0x0000003a3d3d7220 */ /* 0x002fe20000400000 */
[----:B------:R-:W1:Y:S01]  /*1fa0*/  MUFU.RCP R67, R67 ;  /* 0x0000004300437308 */ /* 0x000e620000001000 */
[----:B------:R-:W-:Y:S01]  /*1fb0*/  FSETP.GT.AND P0, PT, |R29|, 8.50705917302346158658e+37, PT ;  /* 0x7e8000001d00780b */ /* 0x000fe20003f04200 */
[C---:B------:R-:W-:Y:S01]  /*1fc0*/  FMUL R69, R14.reuse, 0.25 ;  /* 0x3e8000000e457820 */ /* 0x040fe20000400000 */
[----:B------:R-:W-:Y:S01]  /*1fd0*/  FSETP.GEU.AND P1, PT, |R14|, 1.175494350822287508e-38, PT ;  /* 0x008000000e00780b */ /* 0x000fe20003f2e200 */
[----:B0-----:R-:W-:Y:S01]  /*1fe0*/  FMUL R55, R44, R55 ;  /* 0x000000372c377220 */ /* 0x001fe20000400000 */
[----:B------:R-:W-:Y:S01]  /*1ff0*/  FADD R44, R43, R28 ;  /* 0x0000001c2b2c7221 */ /* 0x000fe20000000000 */
[C---:B------:R-:W-:Y:S01]  /*2000*/  FFMA R43, R27.reuse, R59, R30 ;  /* 0x0000003b1b2b7223 */ /* 0x040fe2000000001e */
[----:B------:R-:W-:Y:S01]  /*2010*/  FMUL R27, R27, R27 ;  /* 0x0000001b1b1b7220 */ /* 0x000fe20000400000 */
[----:B------:R-:W-:Y:S01]  /*2020*/  FADD R28, R52, R29 ;  /* 0x0000001d341c7221 */ /* 0x000fe20000000000 */
[----:B------:R-:W-:Y:S01]  /*2030*/  FSEL R53, R46, R53, P0 ;  /* 0x000000352e357208 */ /* 0x000fe20000000000 */
[----:B------:R-:W-:Y:S01]  /*2040*/  FADD R26, R26, -R43 ;  /* 0x8000002b1a1a7221 */ /* 0x000fe20000000000 */
[----:B------:R-:W-:Y:S01]  /*2050*/  FMUL R27, R8, R27 ;  /* 0x0000001b081b7220 */ /* 0x000fe20000400000 */
[----:B------:R-:W-:Y:S01]  /*2060*/  FMUL R8, R29, 0.25 ;  /* 0x3e8000001d087820 */ /* 0x000fe20000400000 */
[----:B------:R-:W-:Y:S01]  /*2070*/  FSETP.GT.AND P2, PT, |R28|, 8.50705917302346158658e+37, PT ;  /* 0x7e8000001c00780b */ /* 0x000fe20003f44200 */
[----:B------:R-:W-:Y:S01]  /*2080*/  IMAD.MOV.U32 R77, RZ, RZ, -0x800000 ;  /* 0xff800000ff4d7424 */ /* 0x000fe200078e00ff */
[----:B------:R-:W-:Y:S01]  /*2090*/  FFMA R59, R59, R27, R44 ;  /* 0x0000001b3b3b7223 */ /* 0x000fe2000000002c */
[----:B------:R-:W-:Y:S01]  /*20a0*/  FSETP.GEU.AND P4, PT, |R29|, 1.175494350822287508e-38, PT ;  /* 0x008000001d00780b */ /* 0x000fe20003f8e200 */
[----:B------:R-:W-:Y:S01]  /*20b0*/  FADD R27, R51, R28 ;  /* 0x0000001c331b7221 */ /* 0x000fe20000000000 */
[----:B------:R-:W-:Y:S01]  /*20c0*/  FSEL R30, R8, R29, P0 ;  /* 0x0000001d081e7208 */ /* 0x000fe20000000000 */
[----:B------:R-:W-:Y:S01]  /*20d0*/  FMUL R8, R26, R26 ;  /* 0x0000001a1a087220 */ /* 0x000fe20000400000 */
[----:B------:R-:W-:Y:S01]  /*20e0*/  FSEL R52, R45, R52, P2 ;  /* 0x000000342d347208 */ /* 0x000fe20001000000 */
[----:B------:R-:W-:Y:S01]  /*20f0*/  FMUL R45, R28, 0.25 ;  /* 0x3e8000001c2d7820 */ /* 0x000fe20000400000 */
[----:B------:R-:W-:Y:S01]  /*2100*/  FSETP.NEU.AND P0, PT, R10, RZ, PT ;  /* 0x000000ff0a00720b */ /* 0x000fe20003f0d000 */
[----:B------:R-:W-:Y:S01]  /*2110*/  FMUL R11, R11, R8 ;  /* 0x000000080b0b7220 */ /* 0x000fe20000400000 */
[----:B------:R-:W-:Y:S01]  /*2120*/  FADD R8, R50, R27 ;  /* 0x0000001b32087221 */ /* 0x000fe20000000000 */
[----:B------:R-:W-:Y:S01]  /*2130*/  FSEL R69, R69, R14, P5 ;  /* 0x0000000e45457208 */ /* 0x000fe20002800000 */
[----:B-1----:R-:W-:Y:S01]  /*2140*/  FMUL R67, R67, R56 ;  /* 0x0000003843437220 */ /* 0x002fe20000400000 */
[----:B------:R-:W-:Y:S01]  /*2150*/  FSEL R61, R61, RZ, P0 ;  /* 0x000000ff3d3d7208 */ /* 0x000fe20000000000 */
[----:B------:R-:W-:Y:S01]  /*2160*/  FADD R42, R42, R59 ;  /* 0x0000003b2a2a7221 */ /* 0x000fe20000000000 */
[----:B------:R-:W-:Y:S01]  /*2170*/  FSEL R45, R45, R28, P2 ;  /* 0x0000001c2d2d7208 */ /* 0x000fe20001000000 */
[----:B------:R-:W-:Y:S01]  /*2180*/  @!P1 FMUL R69, R69, 16777216 ;  /* 0x4b80000045459820 */ /* 0x000fe20000400000 */
[----:B------:R-:W-:Y:S01]  /*2190*/  FSETP.NEU.AND P2, PT, R9, RZ, PT ;  /* 0x000000ff0900720b */ /* 0x000fe20003f4d000 */
[----:B------:R-:W-:Y:S01]  /*21a0*/  FFMA R26, R26, R61, R43 ;  /* 0x0000003d1a1a7223 */ /* 0x000fe2000000002b */
[----:B------:R-:W-:Y:S01]  /*21b0*/  FMUL R43, R50, 0.25 ;  /* 0x3e800000322b7820 */ /* 0x000fe20000400000 */
[----:B------:R-:W-:Y:S01]  /*21c0*/  @!P4 FMUL R30, R30, 16777216 ;  /* 0x4b8000001e1ec820 */ /* 0x000fe20000400000 */
[----:B------:R-:W-:Y:S01]  /*21d0*/  FSEL R65, R65, RZ, P2 ;  /* 0x000000ff41417208 */ /* 0x000fe20001000000 */
[--C-:B------:R-:W-:Y:S01]  /*21e0*/  FADD R25, R25, -R26.reuse ;  /* 0x8000001a19197221 */ /* 0x100fe20000000000 */
[----:B------:R-:W-:Y:S01]  /*21f0*/  FSETP.GT.AND P2, PT, |R8|, 8.50705917302346158658e+37, PT ;  /* 0x7e8000000800780b */ /* 0x000fe20003f44200 */
[----:B------:R-:W-:Y:S01]  /*2200*/  @!P4 FMUL R53, R53, 16777216 ;  /* 0x4b8000003535c820 */ /* 0x000fe20000400000 */
[----:B------:R-:W-:Y:S01]  /*2210*/  FSETP.NEU.AND P4, PT, R12, RZ, PT ;  /* 0x000000ff0c00720b */ /* 0x000fe20003f8d000 */
[----:B------:R-:W-:Y:S01]  /*2220*/  @!P1 FMUL R54, R54, 16777216 ;  /* 0x4b80000036369820 */ /* 0x000fe20000400000 */
[----:B------:R-:W-:Y:S01]  /*2230*/  FSEL R50, R43, R50, P2 ;  /* 0x000000322b327208 */ /* 0x000fe20001000000 */
[C---:B------:R-:W-:Y:S01]  /*2240*/  FFMA R43, R25.reuse, R65, R26 ;  /* 0x00000041192b7223 */ /* 0x040fe2000000001a */
[----:B------:R-:W-:Y:S01]  /*2250*/  FMUL R25, R25, R25 ;  /* 0x0000001919197220 */ /* 0x000fe20000400000 */
[----:B------:R-:W-:Y:S01]  /*2260*/  FSETP.GEU.AND P1, PT, |R28|, 1.175494350822287508e-38, PT ;  /* 0x008000001c00780b */ /* 0x000fe20003f2e200 */
[----:B------:R-:W0:Y:S01]  /*2270*/  MUFU.RCP R69, R69 ;  /* 0x0000004500457308 */ /* 0x000e220000001000 */
[--C-:B------:R-:W-:Y:S01]  /*2280*/  FADD R24, R24, -R43.reuse ;  /* 0x8000002b18187221 */ /* 0x100fe20000000000 */
[----:B------:R-:W-:Y:S01]  /*2290*/  FSEL R67, R67, RZ, P4 ;  /* 0x000000ff43437208 */ /* 0x000fe20002000000 */
[----:B------:R-:W-:Y:S01]  /*22a0*/  FFMA R42, R61, R11, R42 ;  /* 0x0000000b3d2a7223 */ /* 0x000fe2000000002a */
[----:B------:R-:W-:Y:S01]  /*22b0*/  FMUL R25, R10, R25 ;  /* 0x000000190a197220 */ /* 0x000fe20000400000 */
[C---:B------:R-:W-:Y:S01]  /*22c0*/  FMUL R10, R24.reuse, R24 ;  /* 0x00000018180a7220 */ /* 0x040fe20000400000 */
[----:B------:R-:W-:Y:S01]  /*22d0*/  FSETP.NEU.AND P5, PT, R13, RZ, PT ;  /* 0x000000ff0d00720b */ /* 0x000fe20003fad000 */
[----:B------:R-:W-:Y:S01]  /*22e0*/  FFMA R24, R24, R67, R43 ;  /* 0x0000004318187223 */ /* 0x000fe2000000002b */
[----:B------:R-:W-:Y:S01]  /*22f0*/  FADD R42, R41, R42 ;  /* 0x0000002a292a7221 */ /* 0x000fe20000000000 */
[----:B------:R-:W1:Y:S01]  /*2300*/  MUFU.RCP R30, R30 ;  /* 0x0000001e001e7308 */ /* 0x000e620000001000 */
[----:B------:R-:W-:Y:S01]  /*2310*/  FSETP.GEU.AND P4, PT, |R27|, 1.175494350822287508e-38, PT ;  /* 0x008000001b00780b */ /* 0x000fe20003f8e200 */
[----:B------:R-:W-:Y:S01]  /*2320*/  FADD R23, R23, -R24 ;  /* 0x8000001817177221 */ /* 0x000fe20000000000 */
[----:B------:R-:W-:Y:S01]  /*2330*/  FSEL R55, R55, RZ, P5 ;  /* 0x000000ff37377208 */ /* 0x000fe20002800000 */
[----:B------:R-:W-:Y:S01]  /*2340*/  FFMA R25, R65, R25, R42 ;  /* 0x0000001941197223 */ /* 0x000fe2000000002a */
[C---:B------:R-:W-:Y:S01]  /*2350*/  FMUL R26, R27.reuse, 0.25 ;  /* 0x3e8000001b1a7820 */ /* 0x040fe20000400000 */
[----:B------:R-:W-:Y:S01]  /*2360*/  FSETP.GT.AND P0, PT, |R27|, 8.50705917302346158658e+37, PT ;  /* 0x7e8000001b00780b */ /* 0x000fe20003f04200 */
[----:B------:R-:W-:Y:S01]  /*2370*/  FMUL R10, R9, R10 ;  /* 0x0000000a090a7220 */ /* 0x000fe20000400000 */
[----:B------:R-:W-:Y:S01]  /*2380*/  @!P1 FMUL R45, R45, 16777216 ;  /* 0x4b8000002d2d9820 */ /* 0x000fe20000400000 */
[C---:B------:R-:W-:Y:S01]  /*2390*/  FFMA R9, R23.reuse, R55, R24 ;  /* 0x0000003717097223 */ /* 0x040fe20000000018 */
[----:B------:R-:W-:Y:S01]  /*23a0*/  FADD R40, R40, R25 ;  /* 0x0000001928287221 */ /* 0x000fe20000000000 */
[----:B------:R-:W-:Y:S01]  /*23b0*/  FMUL R23, R23, R23 ;  /* 0x0000001717177220 */ /* 0x000fe20000400000 */
[----:B------:R-:W-:Y:S01]  /*23c0*/  FADD R11, R49, R8 ;  /* 0x00000008310b7221 */ /* 0x000fe20000000000 */
[----:B------:R-:W-:Y:S01]  /*23d0*/  FSEL R26, R26, R27, P0 ;  /* 0x0000001b1a1a7208 */ /* 0x000fe20000000000 */
[----:B0-----:R-:W-:Y:S01]  /*23e0*/  FMUL R69, R69, R54 ;  /* 0x0000003645457220 */ /* 0x001fe20000400000 */
[----:B------:R-:W-:Y:S01]  /*23f0*/  FFMA R10, R67, R10, R40 ;  /* 0x0000000a430a7223 */ /* 0x000fe20000000028 */
[----:B------:R-:W-:Y:S01]  /*2400*/  FSETP.NEU.AND P5, PT, R14, RZ, PT ;  /* 0x000000ff0e00720b */ /* 0x000fe20003fad000 */
[----:B------:R-:W-:Y:S01]  /*2410*/  FMUL R23, R12, R23 ;  /* 0x000000170c177220 */ /* 0x000fe20000400000 */
[----:B------:R-:W0:Y:S01]  /*2420*/  MUFU.RCP R45, R45 ;  /* 0x0000002d002d7308 */ /* 0x000e220000001000 */
[----:B------:R-:W-:Y:S01]  /*2430*/  @!P1 FMUL R52, R52, 16777216 ;  /* 0x4b80000034349820 */ /* 0x000fe20000400000 */
[----:B------:R-:W-:Y:S01]  /*2440*/  FMUL R42, R49, 0.25 ;  /* 0x3e800000312a7820 */ /* 0x000fe20000400000 */
[C---:B------:R-:W-:Y:S01]  /*2450*/  FMUL R12, R11.reuse, 0.25 ;  /* 0x3e8000000b0c7820 */ /* 0x040fe20000400000 */
[----:B------:R-:W-:Y:S01]  /*2460*/  FSETP.GT.AND P1, PT, |R11|, 8.50705917302346158658e+37, PT ;  /* 0x7e8000000b00780b */ /* 0x000fe20003f24200 */
[----:B------:R-:W-:Y:S01]  /*2470*/  @!P4 FMUL R26, R26, 16777216 ;  /* 0x4b8000001a1ac820 */ /* 0x000fe20000400000 */
[----:B------:R-:W-:Y:S01]  /*2480*/  FADD R10, R39, R10 ;  /* 0x0000000a270a7221 */ /* 0x000fe20000000000 */
[----:B------:R-:W-:Y:S01]  /*2490*/  FSEL R69, R69, RZ, P5 ;  /* 0x000000ff45457208 */ /* 0x000fe20002800000 */
[----:B------:R-:W-:Y:S01]  /*24a0*/  FMUL R44, R51, 0.25 ;  /* 0x3e800000332c7820 */ /* 0x000fe20000400000 */
[----:B------:R-:W-:Y:S01]  /*24b0*/  FADD R22, R22, -R9 ;  /* 0x8000000916167221 */ /* 0x000fe20000000000 */
[----:B-1----:R-:W-:Y:S01]  /*24c0*/  FMUL R30, R30, R53 ;  /* 0x000000351e1e7220 */ /* 0x002fe20000400000 */
[----:B------:R-:W-:Y:S01]  /*24d0*/  FSEL R49, R42, R49, P1 ;  /* 0x000000312a317208 */ /* 0x000fe20000800000 */
[----:B------:R-:W-:Y:S01]  /*24e0*/  FMUL R25, R8, 0.25 ;  /* 0x3e80000008197820 */ /* 0x000fe20000400000 */
[----:B------:R-:W-:Y:S01]  /*24f0*/  FSEL R12, R12, R11, P1 ;  /* 0x0000000b0c0c7208 */ /* 0x000fe20000800000 */
[----:B------:R-:W-:Y:S01]  /*2500*/  FADD R24, R48, R11 ;  /* 0x0000000b30187221 */ /* 0x000fe20000000000 */
[----:B------:R-:W-:Y:S01]  /*2510*/  FSETP.NEU.AND P1, PT, R29, RZ, PT ;  /* 0x000000ff1d00720b */ /* 0x000fe20003f2d000 */
[----:B------:R-:W-:Y:S01]  /*2520*/  FFMA R23, R55, R23, R10 ;  /* 0x0000001737177223 */ /* 0x000fe2000000000a */
[----:B------:R-:W1:Y:S01]  /*2530*/  MUFU.RCP R26, R26 ;  /* 0x0000001a001a7308 */ /* 0x000e620000001000 */
[----:B------:R-:W-:Y:S01]  /*2540*/  FFMA R10, R22, R69, R9 ;  /* 0x00000045160a7223 */ /* 0x000fe20000000009 */
[----:B------:R-:W-:Y:S01]  /*2550*/  FSEL R51, R44, R51, P0 ;  /* 0x000000332c337208 */ /* 0x000fe20000000000 */
[----:B------:R-:W-:Y:S01]  /*2560*/  FMUL R9, R48, 0.25 ;  /* 0x3e80000030097820 */ /* 0x000fe20000400000 */
[----:B------:R-:W-:Y:S01]  /*2570*/  FSETP.GEU.AND P0, PT, |R8|, 1.175494350822287508e-38, PT ;  /* 0x008000000800780b */ /* 0x000fe20003f0e200 */
[----:B------:R-:W-:Y:S01]  /*2580*/  FMUL R22, R22, R22 ;  /* 0x0000001616167220 */ /* 0x000fe20000400000 */
[----:B------:R-:W-:Y:S01]  /*2590*/  FSEL R25, R25, R8, P2 ;  /* 0x0000000819197208 */ /* 0x000fe20001000000 */
[----:B------:R-:W-:Y:S01]  /*25a0*/  FADD R21, R21, -R10 ;  /* 0x8000000a15157221 */ /* 0x000fe20000000000 */
[----:B------:R-:W-:Y:S01]  /*25b0*/  FSEL R30, R30, RZ, P1 ;  /* 0x000000ff1e1e7208 */ /* 0x000fe20000800000 */
[----:B------:R-:W-:Y:S01]  /*25c0*/  FADD R38, R38, R23 ;  /* 0x0000001726267221 */ /* 0x000fe20000000000 */
[----:B------:R-:W-:Y:S01]  /*25d0*/  FSETP.GEU.AND P2, PT, |R11|, 1.175494350822287508e-38, PT ;  /* 0x008000000b00780b */ /* 0x000fe20003f4e200 */
[----:B------:R-:W-:Y:S01]  /*25e0*/  FMUL R22, R13, R22 ;  /* 0x000000160d167220 */ /* 0x000fe20000400000 */
[----:B------:R-:W-:Y:S01]  /*25f0*/  FSETP.GT.AND P1, PT, |R24|, 8.50705917302346158658e+37, PT ;  /* 0x7e8000001800780b */ /* 0x000fe20003f24200 */
[----:B0-----:R-:W-:Y:S01]  /*2600*/  FMUL R45, R45, R52 ;  /* 0x000000342d2d7220 */ /* 0x001fe20000400000 */
[----:B------:R-:W-:Y:S01]  /*2610*/  @!P4 FMUL R51, R51, 16777216 ;  /* 0x4b8000003333c820 */ /* 0x000fe20000400000 */
[----:B------:R-:W-:Y:S01]  /*2620*/  FSETP.NEU.AND P4, PT, R28, RZ, PT ;  /* 0x000000ff1c00720b */ /* 0x000fe20003f8d000 */
[----:B------:R-:W-:Y:S01]  /*2630*/  FFMA R22, R69, R22, R38 ;  /* 0x0000001645167223 */ /* 0x000fe20000000026 */
[----:B------:R-:W-:Y:S01]  /*2640*/  FSEL R48, R9, R48, P1 ;  /* 0x0000003009307208 */ /* 0x000fe20000800000 */
[C---:B------:R-:W-:Y:S01]  /*2650*/  FMUL R9, R21.reuse, R21 ;  /* 0x0000001515097220 */ /* 0x040fe20000400000 */
[----:B------:R-:W-:Y:S01]  /*2660*/  FFMA R21, R21, R30, R10 ;  /* 0x0000001e15157223 */ /* 0x000fe2000000000a */
[----:B------:R-:W-:Y:S01]  /*2670*/  FSEL R45, R45, RZ, P4 ;  /* 0x000000ff2d2d7208 */ /* 0x000fe20002000000 */
[----:B------:R-:W-:Y:S01]  /*2680*/  @!P0 FMUL R25, R25, 16777216 ;  /* 0x4b80000019198820 */ /* 0x000fe20000400000 */
[----:B------:R-:W-:Y:S01]  /*2690*/  FADD R37, R37, R22 ;  /* 0x0000001625257221 */ /* 0x000fe20000000000 */
[--C-:B------:R-:W-:Y:S01]  /*26a0*/  FADD R20, R20, -R21.reuse ;  /* 0x8000001514147221 */ /* 0x100fe20000000000 */
[----:B------:R-:W-:Y:S01]  /*26b0*/  FMUL R9, R14, R9 ;  /* 0x000000090e097220 */ /* 0x000fe20000400000 */
[----:B------:R-:W-:Y:S01]  /*26c0*/  @!P2 FMUL R12, R12, 16777216 ;  /* 0x4b8000000c0ca820 */ /* 0x000fe20000400000 */
[----:B-1----:R-:W-:Y:S01]  /*26d0*/  FMUL R26, R26, R51 ;  /* 0x000000331a1a7220 */ /* 0x002fe20000400000 */
[----:B------:R-:W-:Y:S01]  /*26e0*/  @!P2 FMUL R49, R49, 16777216 ;  /* 0x4b8000003131a820 */ /* 0x000fe20000400000 */
[C---:B------:R-:W-:Y:S01]  /*26f0*/  FMUL R10, R20.reuse, R20 ;  /* 0x00000014140a7220 */ /* 0x040fe20000400000 */
[----:B------:R-:W-:Y:S01]  /*2700*/  FSETP.NEU.AND P2, PT, R27, RZ, PT ;  /* 0x000000ff1b00720b */ /* 0x000fe20003f4d000 */
[----:B------:R-:W-:Y:S01]  /*2710*/  FFMA R20, R20, R45, R21 ;  /* 0x0000002d14147223 */ /* 0x000fe20000000015 */
[----:B------:R-:W-:Y:S01]  /*2720*/  FFMA R9, R30, R9, R37 ;  /* 0x000000091e097223 */ /* 0x000fe20000000025 */
[----:B------:R-:W0:Y:S01]  /*2730*/  MUFU.RCP R25, R25 ;  /* 0x0000001900197308 */ /* 0x000e220000001000 */
[----:B------:R-:W-:Y:S01]  /*2740*/  FSEL R26, R26, RZ, P2 ;  /* 0x000000ff1a1a7208 */ /* 0x000fe20001000000 */
[--C-:B------:R-:W-:Y:S01]  /*2750*/  FADD R19, R19, -R20.reuse ;  /* 0x8000001413137221 */ /* 0x100fe20000000000 */
[----:B------:R-:W-:Y:S01]  /*2760*/  FADD R36, R36, R9 ;  /* 0x0000000924247221 */ /* 0x000fe20000000000 */
[----:B------:R-:W-:Y:S01]  /*2770*/  FMUL R10, R29, R10 ;  /* 0x0000000a1d0a7220 */ /* 0x000fe20000400000 */
[----:B------:R-:W-:Y:S01]  /*2780*/  @!P0 FMUL R50, R50, 16777216 ;  /* 0x4b80000032328820 */ /* 0x000fe20000400000 */
[----:B------:R-:W-:Y:S01]  /*2790*/  FFMA R9, R19, R26, R20 ;  /* 0x0000001a13097223 */ /* 0x000fe20000000014 */
[C---:B------:R-:W-:Y:S01]  /*27a0*/  FSETP.GEU.AND P0, PT, |R24|.reuse, 1.175494350822287508e-38, PT ;  /* 0x008000001800780b */ /* 0x040fe20003f0e200 */
[----:B------:R-:W-:Y:S01]  /*27b0*/  FFMA R10, R45, R10, R36 ;  /* 0x0000000a2d0a7223 */ /* 0x000fe20000000024 */
[----:B------:R-:W-:Y:S01]  /*27c0*/  FMUL R19, R19, R19 ;  /* 0x0000001313137220 */ /* 0x000fe20000400000 */
[----:B------:R-:W1:Y:S01]  /*27d0*/  MUFU.RCP R12, R12 ;  /* 0x0000000c000c7308 */ /* 0x000e620000001000 */
[----:B------:R-:W-:Y:S01]  /*27e0*/  FMUL R13, R24, 0.25 ;  /* 0x3e800000180d7820 */ /* 0x000fe20000400000 */
[----:B------:R-:W-:Y:S01]  /*27f0*/  FADD R14, R47, R24 ;  /* 0x000000182f0e7221 */ /* 0x000fe20000000000 */
[----:B------:R-:W-:Y:S01]  /*2800*/  FADD R35, R35, R10 ;  /* 0x0000000a23237221 */ /* 0x000fe20000000000 */
[----:B------:R-:W-:Y:S01]  /*2810*/  FMUL R19, R28, R19 ;  /* 0x000000131c137220 */ /* 0x000fe20000400000 */
[----:B------:R-:W-:Y:S01]  /*2820*/  FSETP.NEU.AND P2, PT, R8, RZ, PT ;  /* 0x000000ff0800720b */ /* 0x000fe20003f4d000 */
[----:B0-----:R-:W-:Y:S01]  /*2830*/  FMUL R25, R25, R50 ;  /* 0x0000003219197220 */ /* 0x001fe20000400000 */
[----:B------:R-:W-:Y:S01]  /*2840*/  FSEL R13, R13, R24, P1 ;  /* 0x000000180d0d7208 */ /* 0x000fe20000800000 */
[----:B------:R-:W-:Y:S01]  /*2850*/  FFMA R19, R26, R19, R35 ;  /* 0x000000131a137223 */ /* 0x000fe20000000023 */
[C---:B------:R-:W-:Y:S01]  /*2860*/  FSETP.GEU.AND P4, PT, |R14|.reuse, 1.175494350822287508e-38, PT ;  /* 0x008000000e00780b */ /* 0x040fe20003f8e200 */
[C---:B------:R-:W-:Y:S01]  /*2870*/  FMUL R21, R14.reuse, 0.25 ;  /* 0x3e8000000e157820 */ /* 0x040fe20000400000 */
[----:B------:R-:W-:Y:S01]  /*2880*/  FSETP.GT.AND P1, PT, |R14|, 8.50705917302346158658e+37, PT ;  /* 0x7e8000000e00780b */ /* 0x000fe20003f24200 */
[----:B------:R-:W-:Y:S01]  /*2890*/  @!P0 FMUL R13, R13, 16777216 ;  /* 0x4b8000000d0d8820 */ /* 0x000fe20000400000 */
[----:B------:R-:W-:Y:S01]  /*28a0*/  FADD R34, R34, R19 ;  /* 0x0000001322227221 */ /* 0x000fe20000000000 */
[----:B------:R-:W-:Y:S01]  /*28b0*/  FSEL R25, R25, RZ, P2 ;  /* 0x000000ff19197208 */ /* 0x000fe20001000000 */
[----:B------:R-:W0:Y:S01]  /*28c0*/  SHFL.BFLY PT, R19, R14, 0x10, 0x1f ;  /* 0x0e001f000e137f89 */ /* 0x000e2200000e0000 */
[----:B------:R-:W-:Y:S01]  /*28d0*/  FSEL R21, R21, R14, P1 ;  /* 0x0000000e15157208 */ /* 0x000fe20000800000 */
[--C-:B------:R-:W-:Y:S01]  /*28e0*/  FADD R18, R18, -R9.reuse ;  /* 0x8000000912127221 */ /* 0x100fe20000000000 */
[----:B-1----:R-:W-:Y:S01]  /*28f0*/  FMUL R12, R12, R49 ;  /* 0x000000310c0c7220 */ /* 0x002fe20000400000 */
[----:B------:R-:W1:Y:S01]  /*2900*/  MUFU.RCP R13, R13 ;  /* 0x0000000d000d7308 */ /* 0x000e620000001000 */
[----:B------:R-:W-:Y:S01]  /*2910*/  FSETP.NEU.AND P2, PT, R11, RZ, PT ;  /* 0x000000ff0b00720b */ /* 0x000fe20003f4d000 */
[C---:B------:R-:W-:Y:S01]  /*2920*/  FFMA R10, R18.reuse, R25, R9 ;  /* 0x00000019120a7223 */ /* 0x040fe20000000009 */
[----:B------:R-:W-:Y:S01]  /*2930*/  @!P4 FMUL R21, R21, 16777216 ;  /* 0x4b8000001515c820 */ /* 0x000fe20000400000 */
[----:B------:R-:W-:Y:S01]  /*2940*/  FMUL R18, R18, R18 ;  /* 0x0000001212127220 */ /* 0x000fe20000400000 */
[----:B------:R-:W-:Y:S01]  /*2950*/  FSEL R12, R12, RZ, P2 ;  /* 0x000000ff0c0c7208 */ /* 0x000fe20001000000 */
[--C-:B------:R-:W-:Y:S01]  /*2960*/  FADD R17, R17, -R10.reuse ;  /* 0x8000000a11117221 */ /* 0x100fe20000000000 */
[----:B------:R-:W-:Y:S01]  /*2970*/  FMUL R20, R47, 0.25 ;  /* 0x3e8000002f147820 */ /* 0x000fe20000400000 */
[----:B------:R-:W-:Y:S01]  /*2980*/  FMUL R18, R27, R18 ;  /* 0x000000121b127220 */ /* 0x000fe20000400000 */
[----:B------:R-:W2:Y:S01]  /*2990*/  MUFU.RCP R21, R21 ;  /* 0x0000001500157308 */ /* 0x000ea20000001000 */
[C---:B------:R-:W-:Y:S01]  /*29a0*/  FFMA R9, R17.reuse, R12, R10 ;  /* 0x0000000c11097223 */ /* 0x040fe2000000000a */
[----:B------:R-:W-:Y:S01]  /*29b0*/  FMUL R17, R17, R17 ;  /* 0x0000001111117220 */ /* 0x000fe20000400000 */
[----:B------:R-:W-:Y:S01]  /*29c0*/  FFMA R18, R25, R18, R34 ;  /* 0x0000001219127223 */ /* 0x000fe20000000022 */
[----:B------:R-:W-:Y:S01]  /*29d0*/  @!P0 FMUL R48, R48, 16777216 ;  /* 0x4b80000030308820 */ /* 0x000fe20000400000 */
[----:B------:R-:W-:Y:S01]  /*29e0*/  FSEL R20, R20, R47, P1 ;  /* 0x0000002f14147208 */ /* 0x000fe20000800000 */
[----:B------:R-:W-:Y:S01]  /*29f0*/  FMUL R17, R8, R17 ;  /* 0x0000001108117220 */ /* 0x000fe20000400000 */
[----:B------:R-:W-:Y:S01]  /*2a00*/  FADD R33, R33, R18 ;  /* 0x0000001221217221 */ /* 0x000fe20000000000 */
[----:B-1----:R-:W-:Y:S01]  /*2a10*/  FMUL R13, R13, R48 ;  /* 0x000000300d0d7220 */ /* 0x002fe20000400000 */
[----:B------:R-:W-:Y:S01]  /*2a20*/  FSETP.NEU.AND P0, PT, R24, RZ, PT ;  /* 0x000000ff1800720b */ /* 0x000fe20003f0d000 */
[----:B------:R-:W-:Y:S01]  /*2a30*/  @!P4 FMUL R20, R20, 16777216 ;  /* 0x4b8000001414c820 */ /* 0x000fe20000400000 */
[----:B------:R-:W-:Y:S01]  /*2a40*/  FFMA R17, R12, R17, R33 ;  /* 0x000000110c117223 */ /* 0x000fe20000000021 */
[----:B0-----:R-:W-:Y:S01]  /*2a50*/  FADD R12, R14, R19 ;  /* 0x000000130e0c7221 */ /* 0x001fe20000000000 */
[----:B------:R-:W-:Y:S01]  /*2a60*/  FADD R8, R16, -R9 ;  /* 0x8000000910087221 */ /* 0x000fe20000000000 */
[----:B------:R-:W-:Y:S01]  /*2a70*/  FSEL R13, R13, RZ, P0 ;  /* 0x000000ff0d0d7208 */ /* 0x000fe20000000000 */
[----:B------:R-:W-:Y:S01]  /*2a80*/  FADD R32, R32, R17 ;  /* 0x0000001120207221 */ /* 0x000fe20000000000 */
[----:B--2---:R-:W-:Y:S01]  /*2a90*/  FMUL R21, R21, R20 ;  /* 0x0000001415157220 */ /* 0x004fe20000400000 */
[----:B------:R-:W-:Y:S01]  /*2aa0*/  FSETP.GEU.AND P2, PT, |R12|, 1.175494350822287508e-38, PT ;  /* 0x008000000c00780b */ /* 0x000fe20003f4e200 */
[----:B------:R-:W-:Y:S01]  /*2ab0*/  FMUL R10, R8, R8 ;  /* 0x00000008080a7220 */ /* 0x000fe20000400000 */
[----:B------:R-:W-:Y:S01]  /*2ac0*/  FSETP.NEU.AND P1, PT, R14, RZ, PT ;  /* 0x000000ff0e00720b */ /* 0x000fe20003f2d000 */
[----:B------:R-:W-:Y:S01]  /*2ad0*/  FFMA R8, R8, R13, R9 ;  /* 0x0000000d08087223 */ /* 0x000fe20000000009 */
[C---:B------:R-:W-:Y:S01]  /*2ae0*/  FMUL R17, R12.reuse, 0.25 ;  /* 0x3e8000000c117820 */ /* 0x040fe20000400000 */
[----:B------:R-:W-:Y:S01]  /*2af0*/  FSETP.GT.AND P0, PT, |R12|, 8.50705917302346158658e+37, PT ;  /* 0x7e8000000c00780b */ /* 0x000fe20003f04200 */
[----:B------:R-:W0:Y:S01]  /*2b00*/  SHFL.BFLY PT, R23, R12, 0x8, 0x1f ;  /* 0x0d001f000c177f89 */ /* 0x000e2200000e0000 */
[----:B------:R-:W-:Y:S01]  /*2b10*/  FSEL R21, R21, RZ, P1 ;  /* 0x000000ff15157208 */ /* 0x000fe20000800000 */
[----:B------:R-:W-:Y:S01]  /*2b20*/  FMUL R10, R11, R10 ;  /* 0x0000000a0b0a7220 */ /* 0x000fe20000400000 */
[----:B------:R-:W-:Y:S01]  /*2b30*/  FADD R9, R7, -R8 ;  /* 0x8000000807097221 */ /* 0x000fe20000000000 */
[----:B------:R-:W-:Y:S01]  /*2b40*/  FSEL R17, R17, R12, P0 ;  /* 0x0000000c11117208 */ /* 0x000fe20000000000 */
[----:B------:R-:W-:Y:S01]  /*2b50*/  IMAD.MOV.U32 R107, RZ, RZ, -0x800000 ;  /* 0xff800000ff6b7424 */ /* 0x000fe200078e00ff */
[----:B------:R-:W-:Y:S01]  /*2b60*/  FFMA R10, R13, R10, R32 ;  /* 0x0000000a0d0a7223 */ /* 0x000fe20000000020 */
[C---:B------:R-:W-:Y:S01]  /*2b70*/  FMUL R11, R9.reuse, R9 ;  /* 0x00000009090b7220 */ /* 0x040fe20000400000 */
[----:B------:R-:W-:Y:S01]  /*2b80*/  FFMA R8, R9, R21, R8 ;  /* 0x0000001509087223 */ /* 0x000fe20000000008 */
[----:B------:R-:W-:Y:S01]  /*2b90*/  @!P2 FMUL R17, R17, 16777216 ;  /* 0x4b8000001111a820 */ /* 0x000fe20000400000 */
[----:B------:R-:W-:Y:S01]  /*2ba0*/  FADD R10, R31, R10 ;  /* 0x0000000a1f0a7221 */ /* 0x000fe20000000000 */
[----:B------:R-:W-:Y:S01]  /*2bb0*/  FMUL R11, R24, R11 ;  /* 0x0000000b180b7220 */ /* 0x000fe20000400000 */
[----:B------:R-:W-:Y:S01]  /*2bc0*/  @P0 FMUL R19, R19, 0.25 ;  /* 0x3e80000013130820 */ /* 0x000fe20000400000 */
[----:B------:R-:W1:Y:S01]  /*2bd0*/  SHFL.BFLY PT, R9, R8, 0x10, 0x1f ;  /* 0x0e001f0008097f89 */ /* 0x000e6200000e0000 */
[----:B------:R-:W2:Y:S01]  /*2be0*/  MUFU.RCP R18, R17 ;  /* 0x0000001100127308 */ /* 0x000ea20000001000 */
[----:B------:R-:W-:Y:S01]  /*2bf0*/  FFMA R10, R21, R11, R10 ;  /* 0x0000000b150a7223 */ /* 0x000fe2000000000a */
[----:B------:R-:W-:Y:S01]  /*2c00*/  @!P2 FMUL R19, R19, 16777216 ;  /* 0x4b8000001313a820 */ /* 0x000fe20000400000 */
[----:B------:R-:W-:Y:S01]  /*2c10*/  FSETP.NEU.AND P1, PT, R12, RZ, PT ;  /* 0x000000ff0c00720b */ /* 0x000fe20003f2d000 */
[----:B------:R-:W-:Y:S01]  /*2c20*/  IMAD.MOV.U32 R101, RZ, RZ, -0x800000 ;  /* 0xff800000ff657424 */ /* 0x000fe200078e00ff */
[C---:B------:R-:W-:Y:S01]  /*2c30*/  LOP3.LUT P4, RZ, R2.reuse, 0x1f, RZ, 0xc0, !PT ;  /* 0x0000001f02ff7812 */ /* 0x040fe2000788c0ff */
[----:B------:R-:W3:Y:S01]  /*2c40*/  SHFL.BFLY PT, R11, R10, 0x10, 0x1f ;  /* 0x0e001f000a0b7f89 */ /* 0x000ee200000e0000 */
[----:B------:R-:W-:Y:S01]  /*2c50*/  ISETP.GE.AND P5, PT, R2, 0x4, PT ;  /* 0x000000040200780c */ /* 0x000fe20003fa6270 */
[----:B------:R-:W-:Y:S01]  /*2c60*/  IMAD.MOV.U32 R83, RZ, RZ, -0x800000 ;  /* 0xff800000ff537424 */ /* 0x000fe200078e00ff */
[----:B0-----:R-:W-:Y:S01]  /*2c70*/  FADD R20, R12, R23 ;  /* 0x000000170c147221 */ /* 0x001fe20000000000 */
[----:B------:R-:W-:-:S02]  /*2c80*/  IMAD.MOV.U32 R86, RZ, RZ, -0x800000 ;  /* 0xff800000ff567424 */ /* 0x000fc400078e00ff */
[----:B------:R-:W-:Y:S01]  /*2c90*/  IMAD.MOV.U32 R95, RZ, RZ, -0x800000 ;  /* 0xff800000ff5f7424 */ /* 0x000fe200078e00ff */
[C---:B------:R-:W-:Y:S01]  /*2ca0*/  FMUL R13, R20.reuse, 0.25 ;  /* 0x3e800000140d7820 */ /* 0x040fe20000400000 */
[----:B------:R-:W-:Y:S01]  /*2cb0*/  FSETP.GEU.AND P2, PT, |R20|, 1.175494350822287508e-38, PT ;  /* 0x008000001400780b */ /* 0x000fe20003f4e200 */
[----:B--2---:R-:W-:Y:S01]  /*2cc0*/  FMUL R18, R18, R19 ;  /* 0x0000001312127220 */ /* 0x004fe20000400000 */
[----:B------:R-:W-:Y:S01]  /*2cd0*/  FSETP.GT.AND P0, PT, |R20|, 8.50705917302346158658e+37, PT ;  /* 0x7e8000001400780b */ /* 0x000fe20003f04200 */
[----:B------:R-:W0:Y:S01]  /*2ce0*/  SHFL.BFLY PT, R19, R20, 0x4, 0x1f ;  /* 0x0c801f0014137f89 */ /* 0x000e2200000e0000 */
[----:B------:R-:W-:Y:S02]  /*2cf0*/  IMAD.MOV.U32 R104, RZ, RZ, -0x800000 ;  /* 0xff800000ff687424 */ /* 0x000fe400078e00ff */
[----:B------:R-:W-:Y:S01]  /*2d00*/  FSEL R18, R18, RZ, P1 ;  /* 0x000000ff12127208 */ /* 0x000fe20000800000 */
[----:B------:R-:W-:Y:S01]  /*2d10*/  IMAD.MOV.U32 R100, RZ, RZ, -0x800000 ;  /* 0xff800000ff647424 */ /* 0x000fe200078e00ff */
[----:B-1----:R-:W-:Y:S01]  /*2d20*/  FADD R9, -R8, R9 ;  /* 0x0000000908097221 */ /* 0x002fe20000000100 */
[----:B------:R-:W-:Y:S01]  /*2d30*/  FSEL R17, R13, R20, P0 ;  /* 0x000000140d117208 */ /* 0x000fe20000000000 */
[----:B------:R-:W-:Y:S01]  /*2d40*/  IMAD.MOV.U32 R105, RZ, RZ, -0x800000 ;  /* 0xff800000ff697424 */ /* 0x000fe200078e00ff */
[----:B------:R-:W-:Y:S01]  /*2d50*/  FSETP.NEU.AND P1, PT, R20, RZ, PT ;  /* 0x000000ff1400720b */ /* 0x000fe20003f2d000 */
[C---:B------:R-:W-:Y:S01]  /*2d60*/  FMUL R13, R9.reuse, R9 ;  /* 0x00000009090d7220 */ /* 0x040fe20000400000 */
[----:B------:R-:W-:Y:S01]  /*2d70*/  FFMA R8, R9, R18, R8 ;  /* 0x0000001209087223 */ /* 0x000fe20000000008 */
[----:B------:R-:W-:Y:S01]  /*2d80*/  @!P2 FMUL R17, R17, 16777216 ;  /* 0x4b8000001111a820 */ /* 0x000fe20000400000 */
[----:B---3--:R-:W-:Y:S01]  /*2d90*/  FADD R11, R10, R11 ;  /* 0x0000000b0a0b7221 */ /* 0x008fe20000000000 */
[----:B------:R-:W-:Y:S01]  /*2da0*/  FMUL R13, R14, R13 ;  /* 0x0000000d0e0d7220 */ /* 0x000fe20000400000 */
[----:B------:R-:W-:Y:S01]  /*2db0*/  @P0 FMUL R23, R23, 0.25 ;  /* 0x3e80000017170820 */ /* 0x000fe20000400000 */
[----:B------:R-:W1:Y:S01]  /*2dc0*/  SHFL.BFLY PT, R9, R8, 0x8, 0x1f ;  /* 0x0d001f0008097f89 */ /* 0x000e6200000e0000 */
[----:B------:R-:W2:Y:S01]  /*2dd0*/  MUFU.RCP R14, R17 ;  /* 0x00000011000e7308 */ /* 0x000ea20000001000 */
[----:B------:R-:W-:Y:S01]  /*2de0*/  FFMA R11, R18, R13, R11 ;  /* 0x0000000d120b7223 */ /* 0x000fe2000000000b */
[----:B------:R-:W-:Y:S01]  /*2df0*/  @!P2 FMUL R23, R23, 16777216 ;  /* 0x4b8000001717a820 */ /* 0x000fe20000400000 */
[----:B------:R-:W-:-:S02]  /*2e00*/  IMAD.MOV.U32 R96, RZ, RZ, -0x800000 ;  /* 0xff800000ff607424 */ /* 0x000fc400078e00ff */
[----:B------:R-:W-:Y:S01]  /*2e10*/  IMAD.MOV.U32 R79, RZ, RZ, 0x7f800000 ;  /* 0x7f800000ff4f7424 */ /* 0x000fe200078e00ff */
[----:B------:R-:W3:Y:S01]  /*2e20*/  SHFL.BFLY PT, R10, R11, 0x8, 0x1f ;  /* 0x0d001f000b0a7f89 */ /* 0x000ee200000e0000 */
[----:B------:R-:W-:Y:S01]  /*2e30*/  IMAD.MOV.U32 R103, RZ, RZ, 0x7f800000 ;  /* 0x7f800000ff677424 */ /* 0x000fe200078e00ff */
[----:B0-----:R-:W-:Y:S01]  /*2e40*/  FADD R18, R20, R19 ;  /* 0x0000001314127221 */ /* 0x001fe20000000000 */
[----:B------:R-:W-:Y:S02]  /*2e50*/  IMAD.MOV.U32 R76, RZ, RZ, 0x7f800000 ;  /* 0x7f800000ff4c7424 */ /* 0x000fe400078e00ff */
[----:B------:R-:W-:Y:S01]  /*2e60*/  IMAD.MOV.U32 R94, RZ, RZ, 0x7f800000 ;  /* 0x7f800000ff5e7424 */ /* 0x000fe200078e00ff */
[C---:B------:R-:W-:Y:S01]  /*2e70*/  FMUL R13, R18.reuse, 0.25 ;  /* 0x3e800000120d7820 */ /* 0x040fe20000400000 */
[C---:B------:R-:W-:Y:S01]  /*2e80*/  FSETP.GEU.AND P2, PT, |R18|.reuse, 1.175494350822287508e-38, PT ;  /* 0x008000001200780b */ /* 0x040fe20003f4e200 */
[----:B------:R-:W0:Y:S01]  /*2e90*/  SHFL.BFLY PT, R21, R18, 0x2, 0x1f ;  /* 0x0c401f0012157f89 */ /* 0x000e2200000e0000 */
[----:B------:R-:W-:Y:S01]  /*2ea0*/  FSETP.GT.AND P0, PT, |R18|, 8.50705917302346158658e+37, PT ;  /* 0x7e8000001200780b */ /* 0x000fe20003f04200 */
[----:B--2---:R-:W-:Y:S01]  /*2eb0*/  FMUL R14, R14, R23 ;  /* 0x000000170e0e7220 */ /* 0x004fe20000400000 */
[----:B------:R-:W-:-:S02]  /*2ec0*/  IMAD.MOV.U32 R102, RZ, RZ, 0x7f800000 ;  /* 0x7f800000ff667424 */ /* 0x000fc400078e00ff */
[----:B------:R-:W-:Y:S01]  /*2ed0*/  FSEL R17, R13, R18, P0 ;  /* 0x000000120d117208 */ /* 0x000fe20000000000 */
[----:B------:R-:W-:Y:S01]  /*2ee0*/  IMAD.MOV.U32 R85, RZ, RZ, 0x7f800000 ;  /* 0x7f800000ff557424 */ /* 0x000fe200078e00ff */
[----:B------:R-:W-:Y:S01]  /*2ef0*/  FSEL R14, R14, RZ, P1 ;  /* 0x000000ff0e0e7208 */ /* 0x000fe20000800000 */
[----:B------:R-:W-:Y:S01]  /*2f00*/  IMAD.MOV.U32 R84, RZ, RZ, 0x7f800000 ;  /* 0x7f800000ff547424 */ /* 0x000fe200078e00ff */
[----:B-1----:R-:W-:Y:S01]  /*2f10*/  FADD R9, -R8, R9 ;  /* 0x0000000908097221 */ /* 0x002fe20000000100 */
[----:B------:R-:W-:Y:S01]  /*2f20*/  FSETP.NEU.AND P1, PT, R18, RZ, PT ;  /* 0x000000ff1200720b */ /* 0x000fe20003f2d000 */
[----:B------:R-:W-:Y:S01]  /*2f30*/  IMAD.MOV.U32 R78, RZ, RZ, 0x7f800000 ;  /* 0x7f800000ff4e7424 */ /* 0x000fe200078e00ff */
[----:B------:R-:W-:Y:S01]  /*2f40*/  @!P2 FMUL R17, R17, 16777216 ;  /* 0x4b8000001111a820 */ /* 0x000fe20000400000 */
[C---:B------:R-:W-:Y:S01]  /*2f50*/  FMUL R13, R9.reuse, R9 ;  /* 0x00000009090d7220 */ /* 0x040fe20000400000 */
[----:B------:R-:W-:Y:S01]  /*2f60*/  FFMA R8, R9, R14, R8 ;  /* 0x0000000e09087223 */ /* 0x000fe20000000008 */
[----:B------:R-:W-:Y:S01]  /*2f70*/  @P0 FMUL R19, R19, 0.25 ;  /* 0x3e80000013130820 */ /* 0x000fe20000400000 */
[----:B---3--:R-:W-:Y:S01]  /*2f80*/  FADD R11, R11, R10 ;  /* 0x0000000a0b0b7221 */ /* 0x008fe20000000000 */
[----:B------:R-:W-:Y:S01]  /*2f90*/  FMUL R13, R12, R13 ;  /* 0x0000000d0c0d7220 */ /* 0x000fe20000400000 */
[----:B------:R-:W-:Y:S01]  /*2fa0*/  IMAD.MOV.U32 R82, RZ, RZ, 0x7f800000 ;  /* 0x7f800000ff527424 */ /* 0x000fe200078e00ff */
[----:B------:R-:W1:Y:S01]  /*2fb0*/  SHFL.BFLY PT, R9, R8, 0x4, 0x1f ;  /* 0x0c801f0008097f89 */ /* 0x000e6200000e0000 */
[----:B------:R2:W3:Y:S01]  /*2fc0*/  MUFU.RCP R12, R17 ;  /* 0x00000011000c7308 */ /* 0x0004e20000001000 */
[----:B------:R-:W-:Y:S01]  /*2fd0*/  FFMA R11, R14, R13, R11 ;  /* 0x0000000d0e0b7223 */ /* 0x000fe2000000000b */
[----:B------:R-:W-:Y:S01]  /*2fe0*/  @!P2 FMUL R19, R19, 16777216 ;  /* 0x4b8000001313a820 */ /* 0x000fe20000400000 */
[----:B------:R-:W-:Y:S01]  /*2ff0*/  IMAD.MOV.U32 R106, RZ, RZ, 0x7f800000 ;  /* 0x7f800000ff6a7424 */ /* 0x000fe200078e00ff */
[----:B0-----:R-:W-:Y:S01]  /*3000*/  FADD R14, R18, R21 ;  /* 0x00000015120e7221 */ /* 0x001fe20000000000 */
[----:B------:R-:W-:Y:S01]  /*3010*/  IMAD.MOV.U32 R98, RZ, RZ, 0x7f800000 ;  /* 0x7f800000ff627424 */ /* 0x000fe200078e00ff */
[----:B------:R-:W0:Y:S02]  /*3020*/  SHFL.BFLY PT, R10, R11, 0x4, 0x1f ;  /* 0x0c801f000b0a7f89 */ /* 0x000e2400000e0000 */
[C---:B------:R-:W-:Y:S01]  /*3030*/  FMUL R13, R14.reuse, 0.25 ;  /* 0x3e8000000e0d7820 */ /* 0x040fe20000400000 */
[----:B------:R-:W-:-:S02]  /*3040*/  FSETP.GEU.AND P2, PT, |R14|, 1.175494350822287508e-38, PT ;  /* 0x008000000e00780b */ /* 0x000fc40003f4e200 */
[----:B------:R-:W-:-:S04]  /*3050*/  FSETP.GT.AND P0, PT, |R14|, 8.50705917302346158658e+37, PT ;  /* 0x7e8000000e00780b */ /* 0x000fc80003f04200 */
[----:B--2---:R-:W-:Y:S01]  /*3060*/  FSEL R17, R13, R14, P0 ;  /* 0x0000000e0d117208 */ /* 0x004fe20000000000 */
[----:B---3--:R-:W-:Y:S02]  /*3070*/  FMUL R12, R12, R19 ;  /* 0x000000130c0c7220 */ /* 0x008fe40000400000 */
[----:B------:R-:W2:Y:S03]  /*3080*/  SHFL.BFLY PT, R19, R14, 0x1, 0x1f ;  /* 0x0c201f000e137f89 */ /* 0x000ea600000e0000 */
[----:B------:R-:W-:Y:S01]  /*3090*/  FSEL R12, R12, RZ, P1 ;  /* 0x000000ff0c0c7208 */ /* 0x000fe20000800000 */
[----:B------:R-:W-:Y:S01]  /*30a0*/  @!P2 FMUL R17, R17, 16777216 ;  /* 0x4b8000001111a820 */ /* 0x000fe20000400000 */
[----:B-1----:R-:W-:Y:S01]  /*30b0*/  FADD R9, -R8, R9 ;  /* 0x0000000908097221 */ /* 0x002fe20000000100 */
[----:B------:R-:W-:Y:S01]  /*30c0*/  @P0 FMUL R21, R21, 0.25 ;  /* 0x3e80000015150820 */ /* 0x000fe20000400000 */
[----:B------:R-:W-:-:S02]  /*30d0*/  FSETP.NEU.AND P0, PT, R14, RZ, PT ;  /* 0x000000ff0e00720b */ /* 0x000fc40003f0d000 */
[C---:B------:R-:W-:Y:S01]  /*30e0*/  FMUL R13, R9.reuse, R9 ;  /* 0x00000009090d7220 */ /* 0x040fe20000400000 */
[----:B------:R-:W-:Y:S01]  /*30f0*/  FFMA R8, R9, R12, R8 ;  /* 0x0000000c09087223 */ /* 0x000fe20000000008 */
[----:B------:R-:W-:Y:S01]  /*3100*/  @!P2 FMUL R21, R21, 16777216 ;  /* 0x4b8000001515a820 */ /* 0x000fe20000400000 */
[----:B0-----:R-:W-:Y:S01]  /*3110*/  FADD R11, R11, R10 ;  /* 0x0000000a0b0b7221 */ /* 0x001fe20000000000 */
[----:B------:R-:W-:Y:S02]  /*3120*/  FMUL R13, R20, R13 ;  /* 0x0000000d140d7220 */ /* 0x000fe40000400000 */
[----:B------:R-:W0:Y:S02]  /*3130*/  SHFL.BFLY PT, R9, R8, 0x2, 0x1f ;  /* 0x0c401f0008097f89 */ /* 0x000e2400000e0000 */
[----:B------:R-:W-:Y:S02]  /*3140*/  FFMA R11, R12, R13, R11 ;  /* 0x0000000d0c0b7223 */ /* 0x000fe4000000000b */
[----:B------:R-:W1:Y:S03]  /*3150*/  MUFU.RCP R12, R17 ;  /* 0x00000011000c7308 */ /* 0x000e660000001000 */
[----:B------:R-:W3:Y:S01]  /*3160*/  SHFL.BFLY PT, R10, R11, 0x2, 0x1f ;  /* 0x0c401f000b0a7f89 */ /* 0x000ee200000e0000 */
[----:B--2---:R-:W-:-:S04]  /*3170*/  FADD R23, R14, R19 ;  /* 0x000000130e177221 */ /* 0x004fc80000000000 */
[C---:B------:R-:W-:Y:S01]  /*3180*/  FMUL R20, R23.reuse, 0.25 ;  /* 0x3e80000017147820 */ /* 0x040fe20000400000 */
[----:B------:R-:W-:Y:S01]  /*3190*/  FSETP.GEU.AND P1, PT, |R23|, 1.175494350822287508e-38, PT ;  /* 0x008000001700780b */ /* 0x000fe20003f2e200 */
[----:B-1----:R-:W-:Y:S01]  /*31a0*/  FMUL R12, R12, R21 ;  /* 0x000000150c0c7220 */ /* 0x002fe20000400000 */
[----:B0-----:R-:W-:-:S04]  /*31b0*/  FADD R9, -R8, R9 ;  /* 0x0000000908097221 */ /* 0x001fc80000000100 */
[----:B------:R-:W-:Y:S02]  /*31c0*/  FSEL R12, R12, RZ, P0 ;  /* 0x000000ff0c0c7208 */ /* 0x000fe40000000000 */
[----:B------:R-:W-:Y:S01]  /*31d0*/  FSETP.GT.AND P0, PT, |R23|, 8.50705917302346158658e+37, PT ;  /* 0x7e8000001700780b */ /* 0x000fe20003f04200 */
[C---:B------:R-:W-:Y:S02]  /*31e0*/  FMUL R13, R9.reuse, R9 ;  /* 0x00000009090d7220 */ /* 0x040fe40000400000 */
[----:B------:R-:W-:Y:S01]  /*31f0*/  FFMA R8, R9, R12, R8 ;  /* 0x0000000c09087223 */ /* 0x000fe20000000008 */
[----:B------:R-:W-:Y:S01]  /*3200*/  FSEL R20, R20, R23, P0 ;  /* 0x0000001714147208 */ /* 0x000fe20000000000 */
[----:B---3--:R-:W-:Y:S01]  /*3210*/  FADD R11, R11, R10 ;  /* 0x0000000a0b0b7221 */ /* 0x008fe20000000000 */
[----:B------:R-:W-:Y:S02]  /*3220*/  FMUL R13, R18, R13 ;  /* 0x0000000d120d7220 */ /* 0x000fe40000400000 */
[----:B------:R-:W0:Y:S01]  /*3230*/  SHFL.BFLY PT, R9, R8, 0x1, 0x1f ;  /* 0x0c201f0008097f89 */ /* 0x000e2200000e0000 */
[----:B------:R-:W-:Y:S01]  /*3240*/  @!P1 FMUL R20, R20, 16777216 ;  /* 0x4b80000014149820 */ /* 0x000fe20000400000 */
[----:B------:R-:W-:Y:S01]  /*3250*/  FFMA R11, R12, R13, R11 ;  /* 0x0000000d0c0b7223 */ /* 0x000fe2000000000b */
[----:B------:R-:W-:-:S02]  /*3260*/  SHF.R.U32.HI R12, RZ, 0x3, R2 ;  /* 0x00000003ff0c7819 */ /* 0x000fc40000011602 */
[----:B------:R-:W-:Y:S01]  /*3270*/  @P0 FMUL R19, R19, 0.25 ;  /* 0x3e80000013130820 */ /* 0x000fe20000400000 */
[----:B------:R-:W-:Y:S01]  /*3280*/  FSETP.NEU.AND P0, PT, R23, RZ, PT ;  /* 0x000000ff1700720b */ /* 0x000fe20003f0d000 */
[----:B------:R-:W1:Y:S01]  /*3290*/  SHFL.BFLY PT, R10, R11, 0x1, 0x1f ;  /* 0x0c201f000b0a7f89 */ /* 0x000e6200000e0000 */
[----:B------:R-:W2:Y:S01]  /*32a0*/  MUFU.RCP R20, R20 ;  /* 0x0000001400147308 */ /* 0x000ea20000001000 */
[----:B------:R-:W-:Y:S01]  /*32b0*/  @!P1 FMUL R19, R19, 16777216 ;  /* 0x4b80000013139820 */ /* 0x000fe20000400000 */
[----:B------:R-:W-:-:S05]  /*32c0*/  LOP3.LUT R12, R12, 0xc, RZ, 0xc0, !PT ;  /* 0x0000000c0c0c7812 */ /* 0x000fca00078ec0ff */
[----:B------:R-:W-:Y:S01]  /*32d0*/  @!P4 STS [R12+0x20], R23 ;  /* 0x000020170c00c388 */ /* 0x000fe20000000800 */
[----:B0-----:R-:W-:Y:S01]  /*32e0*/  FADD R9, -R8, R9 ;  /* 0x0000000908097221 */ /* 0x001fe20000000100 */
[----:B--2---:R-:W-:-:S03]  /*32f0*/  FMUL R19, R20, R19 ;  /* 0x0000001314137220 */ /* 0x004fc60000400000 */
[----:B------:R-:W-:Y:S02]  /*3300*/  FMUL R13, R9, R9 ;  /* 0x00000009090d7220 */ /* 0x000fe40000400000 */
[----:B------:R-:W-:Y:S01]  /*3310*/  FSEL R19, R19, RZ, P0 ;  /* 0x000000ff13137208 */ /* 0x000fe20000000000 */
[----:B-1----:R-:W-:Y:S01]  /*3320*/  FADD R10, R11, R10 ;  /* 0x0000000a0b0a7221 */ /* 0x002fe20000000000 */
[----:B------:R-:W-:-:S03]  /*3330*/  FMUL R13, R14, R13 ;  /* 0x0000000d0e0d7220 */ /* 0x000fc60000400000 */
[----:B------:R-:W-:Y:S01]  /*3340*/  FFMA R17, R9, R19, R8 ;  /* 0x0000001309117223 */ /* 0x000fe20000000008 */
[----:B------:R-:W-:Y:S01]  /*3350*/  FFMA R13, R19, R13, R10 ;  /* 0x0000000d130d7223 */ /* 0x000fe2000000000a */
[----:B------:R-:W-:-:S03]  /*3360*/  IMAD.MOV.U32 R19, RZ, RZ, 0x7f800000 ;  /* 0x7f800000ff137424 */ /* 0x000fc600078e00ff */
[----:B------:R-:W-:Y:S04]  /*3370*/  @!P4 STS [R12], R17 ;  /* 0x000000110c00c388 */ /* 0x000fe80000000800 */
[----:B------:R-:W-:Y:S04]  /*3380*/  @!P4 STS [R12+0x10], R13 ;  /* 0x0000100d0c00c388 */ /* 0x000fe80000000800 */
[----:B------:R-:W-:Y:S06]  /*3390*/  BAR.SYNC.DEFER_BLOCKING 0x0 ;  /* 0x0000000000007b1d */ /* 0x000fec0000010000 */
[----:B------:R-:W0:Y:S04]  /*33a0*/  @!P5 LDS R16, [R2.X4+0x20] ;  /* 0x000020000210d984 */ /* 0x000e280000004800 */
[----:B------:R-:W-:Y:S04]  /*33b0*/  @!P5 LDS R15, [R2.X4] ;  /* 0x00000000020fd984 */ /* 0x000fe80000004800 */
[----:B------:R-:W1:Y:S04]  /*33c0*/  @!P5 LDS R7, [R2.X4+0x10] ;  /* 0x000010000207d984 */ /* 0x000e680000004800 */
[----:B0-----:R-:W0:Y:S04]  /*33d0*/  SHFL.BFLY PT, R9, R16, 0x2, 0x1f ;  /* 0x0c401f0010097f89 */ /* 0x001e2800000e0000 */
[----:B-1----:R-:W1:Y:S01]  /*33e0*/  SHFL.BFLY PT, R10, R7, 0x2, 0x1f ;  /* 0x0c401f00070a7f89 */ /* 0x002e6200000e0000 */
[----:B0-----:R-:W-:-:S04]  /*33f0*/  FADD R11, R16, R9 ;  /* 0x00000009100b7221 */ /* 0x001fc80000000000 */
[C---:B------:R-:W-:Y:S01]  /*3400*/  FMUL R8, R11.reuse, 0.25 ;  /* 0x3e8000000b087820 */ /* 0x040fe20000400000 */
[C---:B------:R-:W-:Y:S01]  /*3410*/  FSETP.GEU.AND P1, PT, |R11|.reuse, 1.175494350822287508e-38, PT ;  /* 0x008000000b00780b */ /* 0x040fe20003f2e200 */
[----:B------:R-:W0:Y:S01]  /*3420*/  SHFL.BFLY PT, R14, R11, 0x1, 0x1f ;  /* 0x0c201f000b0e7f89 */ /* 0x000e2200000e0000 */
[----:B------:R-:W-:Y:S01]  /*3430*/  FSETP.GT.AND P0, PT, |R11|, 8.50705917302346158658e+37, PT ;  /* 0x7e8000000b00780b */ /* 0x000fe20003f04200 */
[----:B-1----:R-:W-:-:S03]  /*3440*/  FADD R10, R7, R10 ;  /* 0x0000000a070a7221 */ /* 0x002fc60000000000 */
[----:B------:R-:W-:Y:S02]  /*3450*/  FSEL R12, R8, R11, P0 ;  /* 0x0000000b080c7208 */ /* 0x000fe40000000000 */
[----:B------:R-:W1:Y:S05]  /*3460*/  SHFL.BFLY PT, R8, R15, 0x2, 0x1f ;  /* 0x0c401f000f087f89 */ /* 0x000e6a00000e0000 */
[----:B------:R-:W-:Y:S02]  /*3470*/  @!P1 FMUL R12, R12, 16777216 ;  /* 0x4b8000000c0c9820 */ /* 0x000fe40000400000 */
[----:B------:R-:W-:Y:S01]  /*3480*/  @P0 FMUL R9, R9, 0.25 ;  /* 0x3e80000009090820 */ /* 0x000fe20000400000 */
[----:B------:R-:W-:-:S03]  /*3490*/  FSETP.NEU.AND P0, PT, R11, RZ, PT ;  /* 0x000000ff0b00720b */ /* 0x000fc60003f0d000 */
[----:B------:R-:W2:Y:S01]  /*34a0*/  MUFU.RCP R12, R12 ;  /* 0x0000000c000c7308 */ /* 0x000ea20000001000 */
[----:B------:R-:W-:Y:S01]  /*34b0*/  @!P1 FMUL R9, R9, 16777216 ;  /* 0x4b80000009099820 */ /* 0x000fe20000400000 */
[----:B0-----:R-:W-:-:S04]  /*34c0*/  FADD R17, R11, R14 ;  /* 0x0000000e0b117221 */ /* 0x001fc80000000000 */
[C---:B------:R-:W-:Y:S01]  /*34d0*/  FMUL R18, R17.reuse, 0.25 ;  /* 0x3e80000011127820 */ /* 0x040fe20000400000 */
[----:B------:R-:W-:Y:S01]  /*34e0*/  FSETP.GEU.AND P1, PT, |R17|, 1.175494350822287508e-38, PT ;  /* 0x008000001100780b */ /* 0x000fe20003f2e200 */
[----:B-1----:R-:W-:Y:S01]  /*34f0*/  FADD R8, -R15, R8 ;  /* 0x000000080f087221 */ /* 0x002fe20000000100 */
[----:B--2---:R-:W-:-:S03]  /*3500*/  FMUL R9, R12, R9 ;  /* 0x000000090c097220 */ /* 0x004fc60000400000 */
[----:B------:R-:W-:Y:S02]  /*3510*/  FMUL R13, R8, R8 ;  /* 0x00000008080d7220 */ /* 0x000fe40000400000 */
[----:B------:R-:W-:Y:S02]  /*3520*/  FSEL R9, R9, RZ, P0 ;  /* 0x000000ff09097208 */ /* 0x000fe40000000000 */
[----:B------:R-:W-:Y:S01]  /*3530*/  FMUL R13, R16, R13 ;  /* 0x0000000d100d7220 */ /* 0x000fe20000400000 */
[----:B------:R-:W-:Y:S01]  /*3540*/  FSETP.GT.AND P0, PT, |R17|, 8.50705917302346158658e+37, PT ;  /* 0x7e8000001100780b */ /* 0x000fe20003f04200 */
[----:B------:R-:W-:Y:S01]  /*3550*/  IMAD.MOV.U32 R16, RZ, RZ, -0x800000 ;  /* 0xff800000ff107424 */ /* 0x000fe200078e00ff */
[----:B------:R-:W-:Y:S02]  /*3560*/  FFMA R8, R8, R9, R15 ;  /* 0x0000000908087223 */ /* 0x000fe4000000000f */
[----:B------:R-:W-:Y:S01]  /*3570*/  FSEL R18, R18, R17, P0 ;  /* 0x0000001112127208 */ /* 0x000fe20000000000 */
[----:B------:R-:W-:Y:S01]  /*3580*/  FFMA R10, R9, R13, R10 ;  /* 0x0000000d090a7223 */ /* 0x000fe2000000000a */
[----:B------:R-:W-:Y:S01]  /*3590*/  IMAD.MOV.U32 R15, RZ, RZ, 0x7f800000 ;  /* 0x7f800000ff0f7424 */ /* 0x000fe200078e00ff */
[----:B------:R-:W0:Y:S02]  /*35a0*/  SHFL.BFLY PT, R7, R8, 0x1, 0x1f ;  /* 0x0c201f0008077f89 */ /* 0x000e2400000e0000 */
[----:B------:R-:W-:-:S02]  /*35b0*/  @!P1 FMUL R18, R18, 16777216 ;  /* 0x4b80000012129820 */ /* 0x000fc40000400000 */
[----:B------:R-:W1:Y:S02]  /*35c0*/  SHFL.BFLY PT, R9, R10, 0x1, 0x1f ;  /* 0x0c201f000a097f89 */ /* 0x000e6400000e0000 */
[----:B------:R2:W3:Y:S01]  /*35d0*/  MUFU.RCP R13, R18 ;  /* 0x00000012000d7308 */ /* 0x0004e20000001000 */
[----:B------:R-:W-:Y:S01]  /*35e0*/  @P0 FMUL R14, R14, 0.25 ;  /* 0x3e8000000e0e0820 */ /* 0x000fe20000400000 */
[----:B------:R-:W-:-:S03]  /*35f0*/  LOP3.LUT P0, RZ, R2, 0x3, RZ, 0xc0, !PT ;  /* 0x0000000302ff7812 */ /* 0x000fc6000780c0ff */
[----:B------:R-:W-:Y:S01]  /*3600*/  @!P1 FMUL R14, R14, 16777216 ;  /* 0x4b8000000e0e9820 */ /* 0x000fe20000400000 */
[----:B------:R-:W-:Y:S02]  /*3610*/  FSETP.NEU.AND P1, PT, R17, RZ, PT ;  /* 0x000000ff1100720b */ /* 0x000fe40003f2d000 */
[----:B------:R-:W-:Y:S01]  /*3620*/  ISETP.LT.AND P0, PT, R2, 0x4, !P0 ;  /* 0x000000040200780c */ /* 0x000fe20004701270 */
[----:B--2---:R-:W-:Y:S01]  /*3630*/  IMAD.MOV.U32 R18, RZ, RZ, RZ ;  /* 0x000000ffff127224 */ /* 0x004fe200078e00ff */
[----:B---3--:R-:W-:Y:S01]  /*3640*/  FMUL R13, R13, R14 ;  /* 0x0000000e0d0d7220 */ /* 0x008fe20000400000 */
[----:B0-----:R-:W-:-:S04]  /*3650*/  FADD R7, -R8, R7 ;  /* 0x0000000708077221 */ /* 0x001fc80000000100 */
[----:B------:R-:W-:-:S06]  /*3660*/  FSEL R13, R13, RZ, P1 ;  /* 0x000000ff0d0d7208 */ /* 0x000fcc0000800000 */
[----:B------:R0:W-:Y:S01]  /*3670*/  @P0 STS [R2.X4+0x20], R17 ;  /* 0x0000201102000388 */ /* 0x0001e20000004800 */
[----:B------:R-:W-:Y:S01]  /*3680*/  FMUL R14, R7, R7 ;  /* 0x00000007070e7220 */ /* 0x000fe20000400000 */
[----:B-1----:R-:W-:Y:S01]  /*3690*/  FADD R12, R10, R9 ;  /* 0x000000090a0c7221 */ /* 0x002fe20000000000 */
[----:B------:R-:W-:Y:S02]  /*36a0*/  IMAD.MOV.U32 R9, RZ, RZ, 0x39aaaaab ;  /* 0x39aaaaabff097424 */ /* 0x000fe400078e00ff */
[----:B------:R-:W-:Y:S01]  /*36b0*/  FMUL R14, R11, R14 ;  /* 0x0000000e0b0e7220 */ /* 0x000fe20000400000 */
[----:B------:R-:W-:Y:S01]  /*36c0*/  FFMA R11, R7, R13, R8 ;  /* 0x0000000d070b7223 */ /* 0x000fe20000000008 */
[----:B------:R-:W-:Y:S01]  /*36d0*/  LOP3.LUT R7, R5, R4, RZ, 0xfc, !PT ;  /* 0x0000000405077212 */ /* 0x000fe200078efcff */
[----:B------:R-:W-:Y:S01]  /*36e0*/  IMAD.MOV.U32 R10, RZ, RZ, 0x7f800000 ;  /* 0x7f800000ff0a7424 */ /* 0x000fe200078e00ff */
[----:B------:R-:W-:Y:S01]  /*36f0*/  FFMA R13, R13, R14, R12 ;  /* 0x0000000e0d0d7223 */ /* 0x000fe2000000000c */
[----:B------:R-:W-:Y:S01]  /*3700*/  IMAD.MOV.U32 R12, RZ, RZ, RZ ;  /* 0x000000ffff0c7224 */ /* 0x000fe200078e00ff */
[----:B------:R-:W-:Y:S01]  /*3710*/  @P0 STS [R2.X4], R11 ;  /* 0x0000000b02000388 */ /* 0x000fe20000004800 */
[----:B0-----:R-:W-:-:S02]  /*3720*/  IMAD.MOV.U32 R17, RZ, RZ, -0x800000 ;  /* 0xff800000ff117424 */ /* 0x001fc400078e00ff */
[----:B------:R-:W-:Y:S01]  /*3730*/  IMAD.MOV.U32 R14, RZ, RZ, 0x7f800000 ;  /* 0x7f800000ff0e7424 */ /* 0x000fe200078e00ff */
[----:B------:R-:W-:Y:S04]  /*3740*/  @P0 STS [R2.X4+0x10], R13 ;  /* 0x0000100d02000388 */ /* 0x000fe80000004800 */
[----:B------:R-:W-:Y:S06]  /*3750*/  BAR.SYNC.DEFER_BLOCKING 0x0 ;  /* 0x0000000000007b1d */ /* 0x000fec0000010000 */
[----:B------:R-:W0:Y:S04]  /*3760*/  LDS R8, [0x10] ;  /* 0x00001000ff087984 */ /* 0x000e280000000800 */
[----:B------:R-:W1:Y:S01]  /*3770*/  LDS R11, [RZ] ;  /* 0x00000000ff0b7984 */ /* 0x000e620000000800 */
[----:B0-----:R-:W-:Y:S01]  /*3780*/  FFMA R80, R8, R9, 9.9999999747524270788e-07 ;  /* 0x358637bd08507423 */ /* 0x001fe20000000009 */
[----:B------:R-:W-:-:S02]  /*3790*/  IMAD.SHL.U32 R8, R3, 0x2, RZ ;  /* 0x0000000203087824 */ /* 0x000fc400078e00ff */
[----:B------:R-:W-:-:S03]  /*37a0*/  IMAD.SHL.U32 R9, R5, 0x2, RZ ;  /* 0x0000000205097824 */ /* 0x000fc600078e00ff */
[----:B-1----:R-:W0:Y:S04]  /*37b0*/  MUFU.RSQ R80, R80 ;  /* 0x0000005000507308 */ /* 0x002e280000001400 */
.L_x_4:
[C---:B------:R-:W-:Y:S01]  /*37c0*/  LOP3.LUT R37, R18.reuse, R3, RZ, 0xfc, !PT ;  /* 0x0000000312257212 */ /* 0x040fe200078efcff */
[----:B------:R-:W-:Y:S01]  /*37d0*/  IMAD.MOV.U32 R13, RZ, RZ, 0x2 ;  /* 0x00000002ff0d7424 */ /* 0x000fe200078e00ff */
[----:B------:R-:W-:Y:S01]  /*37e0*/  IADD3 R48, P2, P6, R18, 0xc00, R3 ;  /* 0x00000c0012307810 */ /* 0x000fe20007e5e003 */
[----:B------:R-:W-:Y:S01]  /*37f0*/  CS2R R20, SRZ ;  /* 0x0000000000147805 */ /* 0x000fe2000001ff00 */
[C---:B------:R-:W-:Y:S01]  /*3800*/  ISETP.LT.U32.AND P1, PT, R37.reuse, 0xc00, PT ;  /* 0x00000c002500780c */ /* 0x040fe20003f21070 */
[----:B------:R-:W-:Y:S01]  /*3810*/  IMAD.IADD R38, R4, 0x1, R37 ;  /* 0x0000000104267824 */ /* 0x000fe200078e0225 */
[----:B------:R-:W-:Y:S01]  /*3820*/  IADD3.X R49, R12, RZ, RZ, P2, P6 ;  /* 0x000000ff0c317210 */ /* 0x000fe200017ec4ff */
[----:B------:R-:W-:Y:S01]  /*3830*/  CS2R R22, SRZ ;  /* 0x0000000000167805 */ /* 0x000fe2000001ff00 */
[C---:B------:R-:W-:Y:S01]  /*3840*/  ISETP.GE.U32.AND P2, PT, R37.reuse, 0xc00, PT ;  /* 0x00000c002500780c */ /* 0x040fe20003f46070 */
[----:B------:R-:W-:Y:S01]  /*3850*/  IMAD.WIDE R38, R38, R13, c[0x0][0x160] ;  /* 0x0000580026267625 */ /* 0x000fe200078e020d */
[C---:B------:R-:W-:Y:S01]  /*3860*/  ISETP.LT.U32.AND.EX P1, PT, R12.reuse, RZ, !P3, P1 ;  /* 0x000000ff0c00720c */ /* 0x040fe20005f21110 */
[----:B------:R-:W-:Y:S01]  /*3870*/  CS2R R24, SRZ ;  /* 0x0000000000187805 */ /* 0x000fe2000001ff00 */
[----:B------:R-:W-:Y:S01]  /*3880*/  ISETP.GE.U32.AND.EX P2, PT, R12, RZ, PT, P2 ;  /* 0x000000ff0c00720c */ /* 0x000fe20003f46120 */
[----:B------:R-:W-:Y:S01]  /*3890*/  CS2R R26, SRZ ;  /* 0x00000000001a7805 */ /* 0x000fe2000001ff00 */
[----:B------:R-:W-:Y:S01]  /*38a0*/  LEA R40, P6, R37, c[0x0][0x170], 0x1 ;  /* 0x00005c0025287a11 */ /* 0x000fe200078c08ff */
[----:B------:R-:W-:Y:S01]  /*38b0*/  CS2R R28, SRZ ;  /* 0x00000000001c7805 */ /* 0x000fe2000001ff00 */
[----:B------:R-:W-:-:S02]  /*38c0*/  CS2R R30, SRZ ;  /* 0x00000000001e7805 */ /* 0x000fc4000001ff00 */
[C---:B------:R-:W-:Y:S02]  /*38d0*/  LEA.HI.X R41, R37.reuse, c[0x0][0x174], R12, 0x1, P6 ;  /* 0x00005d0025297a11 */ /* 0x040fe400030f0c0c */
[----:B------:R-:W-:-:S03]  /*38e0*/  LEA R88, P6, R37, c[0x0][0x168], 0x2 ;  /* 0x00005a0025587a11 */ /* 0x000fc600078c10ff */
[----:B------:R1:W2:Y:S01]  /*38f0*/  @P1 LDG.E.EF.128 R20, [R38.64] ;  /* 0x0000000626141981 */ /* 0x0002a2000c0e1d00 */
[----:B------:R-:W-:Y:S01]  /*3900*/  CS2R R32, SRZ ;  /* 0x0000000000207805 */ /* 0x000fe2000001ff00 */
[----:B------:R-:W-:Y:S02]  /*3910*/  CS2R R34, SRZ ;  /* 0x0000000000227805 */ /* 0x000fe4000001ff00 */
[----:B------:R3:W4:Y:S01]  /*3920*/  @!P2 LDG.E.EL.128 R24, [R40.64+0x1800] ;  /* 0x001800062818a981 */ /* 0x000722000c2e1d00 */
[----:B------:R-:W-:-:S03]  /*3930*/  LEA.HI.X R89, R37, c[0x0][0x16c], R12, 0x2, P6 ;  /* 0x00005b0025597a11 */ /* 0x000fc600030f140c */
[----:B------:R3:W5:Y:S01]  /*3940*/  @!P2 LDG.E.EL.128 R28, [R40.64] ;  /* 0x00000006281ca981 */ /* 0x000762000c2e1d00 */
[----:B------:R-:W-:Y:S01]  /*3950*/  CS2R R36, SRZ ;  /* 0x0000000000247805 */ /* 0x000fe2000001ff00 */
[----:B-1----:R-:W-:Y:S02]  /*3960*/  CS2R R38, SRZ ;  /* 0x0000000000267805 */ /* 0x002fe4000001ff00 */
[----:B------:R1:W5:Y:S04]  /*3970*/  @!P2 LDG.E.EL.128 R32, [R88.64+0x3000] ;  /* 0x003000065820a981 */ /* 0x000368000c2e1d00 */
[----:B------:R1:W5:Y:S01]  /*3980*/  @!P2 LDG.E.EL.128 R36, [R88.64] ;  /* 0x000000065824a981 */ /* 0x000362000c2e1d00 */
[----:B------:R-:W-:Y:S01]  /*3990*/  CS2R R42, SRZ ;  /* 0x00000000002a7805 */ /* 0x000fe2000001ff00 */
[----:B---3--:R-:W-:Y:S01]  /*39a0*/  CS2R R40, SRZ ;  /* 0x0000000000287805 */ /* 0x008fe2000001ff00 */
[----:B------:R-:W-:Y:S01]  /*39b0*/  CS2R R44, SRZ ;  /* 0x00000000002c7805 */ /* 0x000fe2000001ff00 */
[----:B------:R-:W-:-:S04]  /*39c0*/  CS2R R46, SRZ ;  /* 0x00000000002e7805 */ /* 0x000fc8000001ff00 */
[----:B------:R1:W3:Y:S04]  /*39d0*/  @!P2 LDG.E.EL.128 R40, [R88.64+0x3010] ;  /* 0x003010065828a981 */ /* 0x0002e8000c2e1d00 */
[----:B------:R1:W3:Y:S01]  /*39e0*/  @!P2 LDG.E.EL.128 R44, [R88.64+0x10] ;  /* 0x00001006582ca981 */ /* 0x0002e2000c2e1d00 */
[C---:B------:R-:W-:Y:S01]  /*39f0*/  LEA R90, P6, R48.reuse, c[0x0][0x168], 0x2 ;  /* 0x00005a00305a7a11 */ /* 0x040fe200078c10ff */
[----:B------:R-:W-:Y:S01]  /*3a00*/  CS2R R50, SRZ ;  /* 0x0000000000327805 */ /* 0x000fe2000001ff00 */
[----:B------:R-:W-:Y:S01]  /*3a10*/  CS2R R52, SRZ ;  /* 0x0000000000347805 */ /* 0x000fe2000001ff00 */
[----:B------:R-:W-:Y:S01]  /*3a20*/  CS2R R54, SRZ ;  /* 0x0000000000367805 */ /* 0x000fe2000001ff00 */
[C---:B------:R-:W-:Y:S02]  /*3a30*/  LEA.HI.X R91, R48.reuse, c[0x0][0x16c], R49, 0x2, P6 ;  /* 0x00005b00305b7a11 */ /* 0x040fe400030f1431 */
[----:B------:R-:W-:-:S03]  /*3a40*/  LEA R68, P6, R48, c[0x0][0x170], 0x1 ;  /* 0x00005c0030447a11 */ /* 0x000fc600078c08ff */
[----:B------:R0:W3:Y:S01]  /*3a50*/  @!P2 LDG.E.EL.128 R52, [R90.64+0x20] ;  /* 0x000020065a34a981 */ /* 0x0000e2000c2e1d00 */
[----:B------:R-:W-:Y:S02]  /*3a60*/  LEA.HI.X R69, R48, c[0x0][0x174], R49, 0x1, P6 ;  /* 0x00005d0030457a11 */ /* 0x000fe400030f0c31 */
[----:B------:R-:W-:-:S06]  /*3a70*/  CS2R R48, SRZ ;  /* 0x0000000000307805 */ /* 0x000fcc000001ff00 */
[----:B------:R0:W3:Y:S01]  /*3a80*/  @!P2 LDG.E.EL.128 R48, [R68.64+0x10] ;  /* 0x000010064430a981 */ /* 0x0000e2000c2e1d00 */
[----:B------:R-:W-:Y:S01]  /*3a90*/  CS2R R56, SRZ ;  /* 0x0000000000387805 */ /* 0x000fe2000001ff00 */
[----:B------:R-:W-:Y:S01]  /*3aa0*/  CS2R R58, SRZ ;  /* 0x00000000003a7805 */ /* 0x000fe2000001ff00 */
[----:B------:R-:W-:Y:S01]  /*3ab0*/  LOP3.LUT R73, R18, 0x8, R3, 0xfe, !PT ;  /* 0x0000000812497812 */ /* 0x000fe200078efe03 */
[----:B------:R-:W-:Y:S01]  /*3ac0*/  CS2R R60, SRZ ;  /* 0x00000000003c7805 */ /* 0x000fe2000001ff00 */
[----:B------:R-:W-:Y:S01]  /*3ad0*/  CS2R R62, SRZ ;  /* 0x00000000003e7805 */ /* 0x000fe2000001ff00 */
[----:B------:R-:W-:Y:S02]  /*3ae0*/  CS2R R70, SRZ ;  /* 0x0000000000467805 */ /* 0x000fe4000001ff00 */
[----:B------:R-:W-:Y:S01]  /*3af0*/  IMAD.IADD R92, R4, 0x1, R73 ;  /* 0x00000001045c7824 */ /* 0x000fe200078e0249 */
[----:B------:R0:W3:Y:S01]  /*3b00*/  @!P2 LDG.E.EL.128 R56, [R68.64+-0x17f0] ;  /* 0xffe810064438a981 */ /* 0x0000e2000c2e1d00 */
[----:B------:R-:W-:Y:S01]  /*3b10*/  CS2R R72, SRZ ;  /* 0x0000000000487805 */ /* 0x000fe2000001ff00 */
[----:B------:R-:W-:Y:S01]  /*3b20*/  CS2R R74, SRZ ;  /* 0x00000000004a7805 */ /* 0x000fe2000001ff00 */
[----:B------:R-:W-:Y:S01]  /*3b30*/  IMAD.WIDE R92, R92, R13, c[0x0][0x160] ;  /* 0x000058005c5c7625 */ /* 0x000fe200078e020d */
[----:B------:R1:W3:Y:S01]  /*3b40*/  @!P2 LDG.E.EL.128 R60, [R88.64+0x3030] ;  /* 0x00303006583ca981 */ /* 0x0002e2000c2e1d00 */
[----:B------:R-:W-:-:S03]  /*3b50*/  CS2R R64, SRZ ;  /* 0x0000000000407805 */ /* 0x000fc6000001ff00 */
[----:B------:R1:W3:Y:S01]  /*3b60*/  @P1 LDG.E.EF.128 R72, [R92.64] ;  /* 0x000000065c481981 */ /* 0x0002e2000c0e1d00 */
[----:B0-----:R-:W-:Y:S01]  /*3b70*/  CS2R R68, SRZ ;  /* 0x0000000000447805 */ /* 0x001fe2000001ff00 */
[----:B------:R-:W-:-:S05]  /*3b80*/  CS2R R66, SRZ ;  /* 0x0000000000427805 */ /* 0x000fca000001ff00 */
[----:B------:R1:W3:Y:S04]  /*3b90*/  @!P2 LDG.E.EL.128 R68, [R88.64+0x30] ;  /* 0x000030065844a981 */ /* 0x0002e8000c2e1d00 */
[----:B------:R0:W3:Y:S04]  /*3ba0*/  @!P2 LDG.E.EL.128 R64, [R90.64+-0x2fe0] ;  /* 0xffd020065a40a981 */ /* 0x0000e8000c2e1d00 */
[----:B------:R-:W-:Y:S01]  /*3bb0*/  BAR.SYNC.DEFER_BLOCKING 0x0 ;  /* 0x0000000000007b1d */ /* 0x000fe20000010000 */
[----:B------:R-:W-:Y:S02]  /*3bc0*/  FSETP.NAN.AND P2, PT, R19, R19, PT ;  /* 0x000000131300720b */ /* 0x000fe40003f48000 */
[C---:B--2---:R-:W-:Y:S01]  /*3bd0*/  PRMT R109, R20.reuse, 0x7632, R109 ;  /* 0x00007632146d7816 */ /* 0x044fe2000000006d */
[----:B------:R-:W-:Y:S01]  /*3be0*/  IMAD.U32 R114, R20, 0x10000, RZ ;  /* 0x0001000014727824 */ /* 0x000fe200078e00ff */
[C---:B------:R-:W-:Y:S01]  /*3bf0*/  PRMT R20, R23.reuse, 0x7632, R20 ;  /* 0x0000763217147816 */ /* 0x040fe20000000014 */
[----:B------:R-:W-:Y:S01]  /*3c00*/  IMAD.U32 R110, R23, 0x10000, RZ ;  /* 0x00010000176e7824 */ /* 0x000fe200078e00ff */
[C---:B------:R-:W-:Y:S01]  /*3c10*/  PRMT R23, R22.reuse, 0x7632, R23 ;  /* 0x0000763216177816 */ /* 0x040fe20000000017 */
[----:B------:R-:W-:Y:S01]  /*3c20*/  IMAD.U32 R112, R22, 0x10000, RZ ;  /* 0x0001000016707824 */ /* 0x000fe200078e00ff */
[----:B----4-:R-:W-:-:S02]  /*3c30*/  PRMT R111, R25, 0x7632, R111 ;  /* 0x00007632196f7816 */ /* 0x010fc4000000006f */
[----:B-----5:R-:W-:Y:S01]  /*3c40*/  PRMT R22, R29, 0x7632, R22 ;  /* 0x000076321d167816 */ /* 0x020fe20000000016 */
[----:B-1----:R-:W-:Y:S01]  /*3c50*/  IMAD.U32 R89, R24, 0x10000, RZ ;  /* 0x0001000018597824 */ /* 0x002fe200078e00ff */
[----:B------:R-:W-:Y:S01]  /*3c60*/  PRMT R24, R21, 0x7632, R24 ;  /* 0x0000763215187816 */ /* 0x000fe20000000018 */
[----:B------:R-:W-:Y:S02]  /*3c70*/  IMAD.U32 R88, R111, 0x10000, RZ ;  /* 0x000100006f587824 */ /* 0x000fe400078e00ff */
[----:B0-----:R-:W-:Y:S02]  /*3c80*/  IMAD.U32 R90, R22, 0x10000, RZ ;  /* 0x00010000165a7824 */ /* 0x001fe400078e00ff */
[----:B------:R-:W-:Y:S01]  /*3c90*/  IMAD.U32 R22, R21, 0x10000, RZ ;  /* 0x0001000015167824 */ /* 0x000fe200078e00ff */
[--C-:B------:R-:W-:Y:S01]  /*3ca0*/  FADD R21, R89, R32.reuse ;  /* 0x0000002059157221 */ /* 0x100fe20000000000 */
[----:B------:R-:W-:Y:S01]  /*3cb0*/  FADD R89, R88, R35 ;  /* 0x0000002358597221 */ /* 0x000fe20000000000 */
[C---:B------:R-:W-:Y:S01]  /*3cc0*/  IMAD.U32 R88, R24.reuse, 0x10000, RZ ;  /* 0x0001000018587824 */ /* 0x040fe200078e00ff */
[----:B------:R-:W-:Y:S01]  /*3cd0*/  PRMT R32, R24, 0x7632, R32 ;  /* 0x0000763218207816 */ /* 0x000fe20000000020 */
[----:B------:R-:W-:-:S02]  /*3ce0*/  FADD R92, R90, R39 ;  /* 0x000000275a5c7221 */ /* 0x000fc40000000000 */
[----:B------:R-:W-:Y:S01]  /*3cf0*/  FADD R39, -R11, R88 ;  /* 0x000000580b277221 */ /* 0x000fe20000000100 */
[----:B------:R-:W-:Y:S01]  /*3d00*/  IMAD.U32 R35, R25, 0x10000, RZ ;  /* 0x0001000019237824 */ /* 0x000fe200078e00ff */
[----:B------:R-:W-:Y:S01]  /*3d10*/  PRMT R25, R28, 0x7632, R25 ;  /* 0x000076321c197816 */ /* 0x000fe20000000019 */
[----:B------:R-:W-:Y:S01]  /*3d20*/  IMAD.U32 R32, R32, 0x10000, RZ ;  /* 0x0001000020207824 */ /* 0x000fe200078e00ff */
[----:B------:R-:W-:Y:S01]  /*3d30*/  FMUL R39, R80, R39 ;  /* 0x0000002750277220 */ /* 0x000fe20000400000 */
[----:B------:R-:W-:Y:S01]  /*3d40*/  FADD R90, R89, 1 ;  /* 0x3f800000595a7421 */ /* 0x000fe20000000000 */
[----:B------:R-:W-:Y:S01]  /*3d50*/  IMAD.U32 R24, R109, 0x10000, RZ ;  /* 0x000100006d187824 */ /* 0x000fe200078e00ff */
[----:B------:R-:W-:Y:S01]  /*3d60*/  FADD R34, R35, R34 ;  /* 0x0000002223227221 */ /* 0x000fe20000000000 */
[----:B------:R-:W-:Y:S01]  /*3d70*/  FADD R35, R32, R33 ;  /* 0x0000002120237221 */ /* 0x000fe20000000000 */
[----:B------:R-:W-:Y:S01]  /*3d80*/  FFMA R32, R39, R90, R92 ;  /* 0x0000005a27207223 */ /* 0x000fe2000000005c */
[----:B------:R-:W-:Y:S01]  /*3d90*/  IMAD.U32 R88, R25, 0x10000, RZ ;  /* 0x0001000019587824 */ /* 0x000fe200078e00ff */
[----:B------:R-:W-:Y:S01]  /*3da0*/  FADD R33, -R11, R24 ;  /* 0x000000180b217221 */ /* 0x000fe20000000100 */
[----:B------:R-:W-:-:S02]  /*3db0*/  FADD R35, R35, 1 ;  /* 0x3f80000023237421 */ /* 0x000fc40000000000 */
[----:B------:R-:W-:Y:S01]  /*3dc0*/  FADD R37, R88, R37 ;  /* 0x0000002558257221 */ /* 0x000fe20000000000 */
[----:B------:R-:W-:Y:S01]  /*3dd0*/  FMUL R24, R80, R33 ;  /* 0x0000002150187220 */ /* 0x000fe20000400000 */
[-C--:B------:R-:W-:Y:S01]  /*3de0*/  FSETP.GEU.AND P6, PT, R19, R32.reuse, PT ;  /* 0x000000201300720b */ /* 0x080fe20003fce000 */
[C---:B------:R-:W-:Y:S01]  /*3df0*/  IMAD.U32 R39, R26.reuse, 0x10000, RZ ;  /* 0x000100001a277824 */ /* 0x040fe200078e00ff */
[----:B------:R-:W-:Y:S01]  /*3e00*/  PRMT R25, R26, 0x7632, R25 ;  /* 0x000076321a197816 */ /* 0x000fe20000000019 */
[C---:B------:R-:W-:Y:S01]  /*3e10*/  IMAD.U32 R89, R27.reuse, 0x10000, RZ ;  /* 0x000100001b597824 */ /* 0x040fe200078e00ff */
[----:B------:R-:W-:Y:S01]  /*3e20*/  PRMT R33, R27, 0x7632, R33 ;  /* 0x000076321b217816 */ /* 0x000fe20000000021 */
[----:B------:R-:W-:Y:S01]  /*3e30*/  FFMA R24, R24, R35, R37 ;  /* 0x0000002318187223 */ /* 0x000fe20000000025 */
[----:B------:R-:W-:Y:S01]  /*3e40*/  FSEL R26, R19, R32, !P6 ;  /* 0x00000020131a7208 */ /* 0x000fe20007000000 */
[----:B------:R-:W-:Y:S01]  /*3e50*/  IMAD.U32 R27, R28, 0x10000, RZ ;  /* 0x000100001c1b7824 */ /* 0x000fe200078e00ff */
[----:B------:R-:W-:-:S02]  /*3e60*/  FADD R35, -R11, R114 ;  /* 0x000000720b237221 */ /* 0x000fc40000000100 */
[----:B------:R-:W-:Y:S01]  /*3e70*/  @P1 FSEL R19, R19, R26, P2 ;  /* 0x0000001a13131208 */ /* 0x000fe20001000000 */
[----:B------:R-:W-:Y:S01]  /*3e80*/  FADD R36, R27, R36 ;  /* 0x000000241b247221 */ /* 0x000fe20000000000 */
[----:B------:R-:W-:Y:S01]  /*3e90*/  FSETP.GT.AND P6, PT, R108, R24, PT ;  /* 0x000000186c00720b */ /* 0x000fe20003fc4000 */
[----:B------:R-:W-:Y:S01]  /*3ea0*/  FMUL R35, R80, R35 ;  /* 0x0000002350237220 */ /* 0x000fe20000400000 */
[----:B------:R-:W-:Y:S01]  /*3eb0*/  FADD R26, R21, 1 ;  /* 0x3f800000151a7421 */ /* 0x000fe20000000000 */
[C---:B------:R-:W-:Y:S02]  /*3ec0*/  FSETP.NAN.AND P2, PT, R108.reuse, R108, PT ;  /* 0x0000006c6c00720b */ /* 0x040fe40003f48000 */
[----:B------:R-:W-:Y:S01]  /*3ed0*/  FSEL R27, R108, R24, P6 ;  /* 0x000000186c1b7208 */ /* 0x000fe20003000000 */
[----:B------:R-:W-:-:S03]  /*3ee0*/  FFMA R21, R35, R26, R36 ;  /* 0x0000001a23157223 */ /* 0x000fc60000000024 */
[----:B------:R-:W-:Y:S02]  /*3ef0*/  @P1 FSEL R108, R108, R27, P2 ;  /* 0x0000001b6c6c1208 */ /* 0x000fe40001000000 */
[----:B------:R-:W-:Y:S01]  /*3f00*/  FSETP.GT.AND P2, PT, R99, R21, PT ;  /* 0x000000156300720b */ /* 0x000fe20003f44000 */
[----:B------:R-:W-:Y:S01]  /*3f10*/  IMAD.U32 R37, R30, 0x10000, RZ ;  /* 0x000100001e257824 */ /* 0x000fe200078e00ff */
[----:B---3--:R-:W-:Y:S01]  /*3f20*/  FADD R39, R39, R40 ;  /* 0x0000002827277221 */ /* 0x008fe20000000000 */
[----:B------:R-:W-:Y:S01]  /*3f30*/  FADD R27, -R11, R112 ;  /* 0x000000700b1b7221 */ /* 0x000fe20000000100 */
[C---:B------:R-:W-:Y:S02]  /*3f40*/  FSETP.NAN.AND P6, PT, R99.reuse, R99, PT ;  /* 0x000000636300720b */ /* 0x040fe40003fc8000 */
[----:B------:R-:W-:Y:S01]  /*3f50*/  FSEL R26, R99, R21, P2 ;  /* 0x00000015631a7208 */ /* 0x000fe20001000000 */
[----:B------:R-:W-:Y:S01]  /*3f60*/  FADD R44, R37, R44 ;  /* 0x0000002c252c7221 */ /* 0x000fe20000000000 */
[----:B------:R-:W-:Y:S01]  /*3f70*/  FSETP.GEU.AND P2, PT, R79, R24, PT ;  /* 0x000000184f00720b */ /* 0x000fe20003f4e000 */
[----:B------:R-:W-:Y:S01]  /*3f80*/  FMUL R27, R80, R27 ;  /* 0x0000001b501b7220 */ /* 0x000fe20000400000 */
[----:B------:R-:W-:Y:S01]  /*3f90*/  FADD R28, R39, 1 ;  /* 0x3f800000271c7421 */ /* 0x000fe20000000000 */
[----:B------:R-:W-:-:S02]  /*3fa0*/  @P1 FSEL R99, R99, R26, P6 ;  /* 0x0000001a63631208 */ /* 0x000fc40003000000 */
[----:B------:R-:W-:Y:S01]  /*3fb0*/  FSETP.NAN.AND P6, PT, R79, R79, PT ;  /* 0x0000004f4f00720b */ /* 0x000fe20003fc8000 */
[----:B------:R-:W-:Y:S01]  /*3fc0*/  FFMA R26, R27, R28, R44 ;  /* 0x0000001c1b1a7223 */ /* 0x000fe2000000002c */
[----:B------:R-:W-:Y:S01]  /*3fd0*/  FSEL R36, R79, R24, !P2 ;  /* 0x000000184f247208 */ /* 0x000fe20005000000 */
[----:B------:R-:W-:-:S03]  /*3fe0*/  IMAD.U32 R27, R31, 0x10000, RZ ;  /* 0x000100001f1b7824 */ /* 0x000fc600078e00ff */
[----:B------:R-:W-:Y:S02]  /*3ff0*/  @P1 FSEL R79, R79, R36, P6 ;  /* 0x000000244f4f1208 */ /* 0x000fe40003000000 */
[-C--:B------:R-:W-:Y:S01]  /*4000*/  FSETP.GEU.AND P6, PT, R14, R21.reuse, PT ;  /* 0x000000150e00720b */ /* 0x080fe20003fce000 */
[----:B------:R-:W-:Y:S01]  /*4010*/  FADD R46, R27, R46 ;  /* 0x0000002e1b2e7221 */ /* 0x000fe20000000000 */
[-C--:B------:R-:W-:Y:S01]  /*4020*/  FSETP.GEU.AND P2, PT, R98, R26.reuse, PT ;  /* 0x0000001a6200720b */ /* 0x080fe20003f4e000 */
[----:B------:R-:W-:Y:S01]  /*4030*/  FADD R42, R89, R42 ;  /* 0x0000002a592a7221 */ /* 0x000fe20000000000 */
[----:B------:R-:W-:Y:S01]  /*4040*/  FADD R27, -R11, R110 ;  /* 0x0000006e0b1b7221 */ /* 0x000fe20000000100 */
[----:B------:R-:W-:Y:S02]  /*4050*/  FSEL R37, R14, R21, !P6 ;  /* 0x000000150e257208 */ /* 0x000fe40007000000 */
[C---:B------:R-:W-:Y:S02]  /*4060*/  FSEL R35, R98.reuse, R26, !P2 ;  /* 0x0000001a62237208 */ /* 0x040fe40005000000 */
[----:B------:R-:W-:Y:S01]  /*4070*/  FSETP.NAN.AND P6, PT, R98, R98, PT ;  /* 0x000000626200720b */ /* 0x000fe20003fc8000 */
[----:B------:R-:W-:Y:S01]  /*4080*/  FMUL R27, R80, R27 ;  /* 0x0000001b501b7220 */ /* 0x000fe20000400000 */
[----:B------:R-:W-:Y:S01]  /*4090*/  FADD R42, R42, 1 ;  /* 0x3f8000002a2a7421 */ /* 0x000fe20000000000 */
[----:B------:R-:W-:Y:S01]  /*40a0*/  IMAD.U32 R29, R29, 0x10000, RZ ;  /* 0x000100001d1d7824 */ /* 0x000fe200078e00ff */
[----:B------:R-:W-:-:S02]  /*40b0*/  FSETP.NAN.AND P2, PT, R14, R14, PT ;  /* 0x0000000e0e00720b */ /* 0x000fc40003f48000 */
[----:B------:R-:W-:Y:S01]  /*40c0*/  @P1 FSEL R98, R98, R35, P6 ;  /* 0x0000002362621208 */ /* 0x000fe20003000000 */
[----:B------:R-:W-:Y:S01]  /*40d0*/  FFMA R27, R27, R42, R46 ;  /* 0x0000002a1b1b7223 */ /* 0x000fe2000000002e */
[-C--:B------:R-:W-:Y:S01]  /*40e0*/  FSETP.GT.AND P6, PT, R97, R32.reuse, PT ;  /* 0x000000206100720b */ /* 0x080fe20003fc4000 */
[----:B------:R-:W-:Y:S01]  /*40f0*/  FADD R36, R29, R38 ;  /* 0x000000261d247221 */ /* 0x000fe20000000000 */
[----:B------:R-:W-:Y:S01]  /*4100*/  @P1 FSEL R14, R14, R37, P2 ;  /* 0x000000250e0e1208 */ /* 0x000fe20001000000 */
[----:B------:R-:W-:Y:S01]  /*4110*/  FADD R29, -R11, R22 ;  /* 0x000000160b1d7221 */ /* 0x000fe20000000100 */
[C---:B------:R-:W-:Y:S02]  /*4120*/  FSETP.NAN.AND P2, PT, R97.reuse, R97, PT ;  /* 0x000000616100720b */ /* 0x040fe40003f48000 */
[----:B------:R-:W-:Y:S02]  /*4130*/  FSEL R22, R97, R32, P6 ;  /* 0x0000002061167208 */ /* 0x000fe40003000000 */
[----:B------:R-:W-:-:S02]  /*4140*/  FSETP.GEU.AND P6, PT, R82, R27, PT ;  /* 0x0000001b5200720b */ /* 0x000fc40003fce000 */
[----:B------:R-:W-:Y:S01]  /*4150*/  @P1 FSEL R97, R97, R22, P2 ;  /* 0x0000001661611208 */ /* 0x000fe20001000000 */
[----:B------:R-:W-:Y:S01]  /*4160*/  IMAD.U32 R22, R25, 0x10000, RZ ;  /* 0x0001000019167824 */ /* 0x000fe200078e00ff */
[C---:B------:R-:W-:Y:S02]  /*4170*/  FSEL R25, R82.reuse, R27, !P6 ;  /* 0x0000001b52197208 */ /* 0x040fe40007000000 */
[----:B------:R-:W-:Y:S01]  /*4180*/  FSETP.NAN.AND P2, PT, R82, R82, PT ;  /* 0x000000525200720b */ /* 0x000fe20003f48000 */
[----:B------:R-:W-:-:S03]  /*4190*/  IMAD.U32 R28, R33, 0x10000, RZ ;  /* 0x00010000211c7824 */ /* 0x000fc600078e00ff */
[----:B------:R-:W-:Y:S02]  /*41a0*/  @P1 FSEL R82, R82, R25, P2 ;  /* 0x0000001952521208 */ /* 0x000fe40001000000 */
[-C--:B------:R-:W-:Y:S01]  /*41b0*/  FSETP.GT.AND P2, PT, R16, R27.reuse, PT ;  /* 0x0000001b1000720b */ /* 0x080fe20003f44000 */
[----:B------:R-:W-:Y:S01]  /*41c0*/  FADD R41, R22, R41 ;  /* 0x0000002916297221 */ /* 0x000fe20000000000 */
[----:B------:R-:W-:Y:S01]  /*41d0*/  PRMT R31, R31, 0x7632, R31 ;  /* 0x000076321f1f7816 */ /* 0x000fe2000000001f */
[----:B------:R-:W-:Y:S01]  /*41e0*/  IMAD.U32 R22, R23, 0x10000, RZ ;  /* 0x0001000017167824 */ /* 0x000fe200078e00ff */
[----:B------:R-:W-:Y:S02]  /*41f0*/  PRMT R30, R30, 0x7632, R30 ;  /* 0x000076321e1e7816 */ /* 0x000fe4000000001e */
[----:B------:R-:W-:Y:S01]  /*4200*/  FSEL R25, R16, R27, P2 ;  /* 0x0000001b10197208 */ /* 0x000fe20001000000 */
[----:B------:R-:W-:Y:S01]  /*4210*/  FADD R43, R28, R43 ;  /* 0x0000002b1c2b7221 */ /* 0x000fe20000000000 */
[----:B------:R-:W-:Y:S01]  /*4220*/  FSETP.NAN.AND P2, PT, R16, R16, PT ;  /* 0x000000101000720b */ /* 0x000fe20003f48000 */
[----:B------:R-:W-:Y:S01]  /*4230*/  FMUL R29, R80, R29 ;  /* 0x0000001d501d7220 */ /* 0x000fe20000400000 */
[----:B------:R-:W-:Y:S01]  /*4240*/  FADD R34, R34, 1 ;  /* 0x3f80000022227421 */ /* 0x000fe20000000000 */
[----:B------:R-:W-:Y:S01]  /*4250*/  IMAD.U32 R28, R31, 0x10000, RZ ;  /* 0x000100001f1c7824 */ /* 0x000fe200078e00ff */
[----:B------:R-:W-:Y:S01]  /*4260*/  FADD R23, -R11, R22 ;  /* 0x000000160b177221 */ /* 0x000fe20000000100 */
[----:B------:R-:W-:Y:S01]  /*4270*/  IMAD.U32 R30, R30, 0x10000, RZ ;  /* 0x000100001e1e7824 */ /* 0x000fe200078e00ff */
[----:B------:R-:W-:Y:S01]  /*4280*/  @P1 FSEL R16, R16, R25, P2 ;  /* 0x0000001910101208 */ /* 0x000fe20001000000 */
[----:B------:R-:W-:Y:S01]  /*4290*/  FFMA R36, R29, R34, R36 ;  /* 0x000000221d247223 */ /* 0x000fe20000000024 */
[-C--:B------:R-:W-:Y:S01]  /*42a0*/  FSETP.GT.AND P2, PT, R77, R26.reuse, PT ;  /* 0x0000001a4d00720b */ /* 0x080fe20003f44000 */
[----:B------:R-:W-:Y:S01]  /*42b0*/  FADD R47, R28, R47 ;  /* 0x0000002f1c2f7221 */ /* 0x000fe20000000000 */
[----:B------:R-:W-:Y:S01]  /*42c0*/  FADD R30, R30, R45 ;  /* 0x0000002d1e1e7221 */ /* 0x000fe20000000000 */
[----:B------:R-:W-:Y:S01]  /*42d0*/  FMUL R23, R80, R23 ;  /* 0x0000001750177220 */ /* 0x000fe20000400000 */
[----:B------:R-:W-:Y:S01]  /*42e0*/  FADD R28, R41, 1 ;  /* 0x3f800000291c7421 */ /* 0x000fe20000000000 */
[----:B------:R-:W-:Y:S01]  /*42f0*/  IMAD.U32 R22, R20, 0x10000, RZ ;  /* 0x0001000014167824 */ /* 0x000fe200078e00ff */
[----:B------:R-:W-:-:S02]  /*4300*/  FSEL R34, R77, R26, P2 ;  /* 0x0000001a4d227208 */ /* 0x000fc40001000000 */
[----:B------:R-:W-:Y:S01]  /*4310*/  FSETP.NAN.AND P2, PT, R77, R77, PT ;  /* 0x0000004d4d00720b */ /* 0x000fe20003f48000 */
[----:B------:R-:W-:Y:S01]  /*4320*/  FFMA R20, R23, R28, R30 ;  /* 0x0000001c17147223 */ /* 0x000fe2000000001e */
[----:B------:R-:W-:Y:S01]  /*4330*/  FSETP.GT.AND P6, PT, R87, R36, PT ;  /* 0x000000245700720b */ /* 0x000fe20003fc4000 */
[----:B------:R-:W-:Y:S01]  /*4340*/  FADD R25, -R11, R22 ;  /* 0x000000160b197221 */ /* 0x000fe20000000100 */
[----:B------:R-:W-:Y:S01]  /*4350*/  @P1 FSEL R77, R77, R34, P2 ;  /* 0x000000224d4d1208 */ /* 0x000fe20001000000 */
[----:B------:R-:W-:Y:S01]  /*4360*/  FADD R43, R43, 1 ;  /* 0x3f8000002b2b7421 */ /* 0x000fe20000000000 */
[C---:B------:R-:W-:Y:S01]  /*4370*/  FSETP.NAN.AND P2, PT, R87.reuse, R87, PT ;  /* 0x000000575700720b */ /* 0x040fe20003f48000 */
[----:B------:R-:W-:Y:S01]  /*4380*/  FMUL R22, R80, R25 ;  /* 0x0000001950167220 */ /* 0x000fe20000400000 */
[----:B------:R-:W-:Y:S02]  /*4390*/  FSEL R28, R87, R36, P6 ;  /* 0x00000024571c7208 */ /* 0x000fe40003000000 */
[----:B------:R-:W-:Y:S01]  /*43a0*/  FSETP.GEU.AND P6, PT, R15, R20, PT ;  /* 0x000000140f00720b */ /* 0x000fe20003fce000 */
[----:B------:R-:W-:Y:S01]  /*43b0*/  IMAD.U32 R23, R48, 0x10000, RZ ;  /* 0x0001000030177824 */ /* 0x000fe200078e00ff */
[----:B------:R-:W-:Y:S01]  /*43c0*/  @P1 FSEL R87, R87, R28, P2 ;  /* 0x0000001c57571208 */ /* 0x000fe20001000000 */
[----:B------:R-:W-:Y:S01]  /*43d0*/  FFMA R22, R22, R43, R47 ;  /* 0x0000002b16167223 */ /* 0x000fe2000000002f */
[----:B------:R-:W-:-:S02]  /*43e0*/  FSEL R28, R15, R20, !P6 ;  /* 0x000000140f1c7208 */ /* 0x000fc40007000000 */
[----:B------:R-:W-:Y:S01]  /*43f0*/  FSETP.NAN.AND P2, PT, R15, R15, PT ;  /* 0x0000000f0f00720b */ /* 0x000fe20003f48000 */
[----:B------:R-:W-:Y:S01]  /*4400*/  FADD R52, R23, R52 ;  /* 0x0000003417347221 */ /* 0x000fe20000000000 */
[----:B------:R-:W-:Y:S02]  /*4410*/  IMAD.U32 R23, R49, 0x10000, RZ ;  /* 0x0001000031177824 */ /* 0x000fe400078e00ff */
[----:B------:R-:W-:Y:S02]  /*4420*/  @P1 FSEL R15, R15, R28, P2 ;  /* 0x0000001c0f0f1208 */ /* 0x000fe40001000000 */
[CC--:B------:R-:W-:Y:S01]  /*4430*/  FSETP.GEU.AND P2, PT, R78.reuse, R22.reuse, PT ;  /* 0x000000164e00720b */ /* 0x0c0fe20003f4e000 */
[----:B------:R-:W-:Y:S01]  /*4440*/  FADD R54, R23, R54 ;  /* 0x0000003617367221 */ /* 0x000fe20000000000 */
[----:B------:R-:W-:Y:S02]  /*4450*/  PRMT R49, R49, 0x7632, R49 ;  /* 0x0000763231317816 */ /* 0x000fe40000000031 */
[----:B------:R-:W-:-:S02]  /*4460*/  FSEL R23, R78, R22, !P2 ;  /* 0x000000164e177208 */ /* 0x000fc40005000000 */
[----:B------:R-:W-:Y:S01]  /*4470*/  FSETP.NAN.AND P2, PT, R78, R78, PT ;  /* 0x0000004e4e00720b */ /* 0x000fe20003f48000 */
[----:B------:R-:W-:-:S03]  /*4480*/  IMAD.U32 R28, R49, 0x10000, RZ ;  /* 0x00010000311c7824 */ /* 0x000fc600078e00ff */
[----:B------:R-:W-:Y:S02]  /*4490*/  @P1 FSEL R78, R78, R23, P2 ;  /* 0x000000174e4e1208 */ /* 0x000fe40001000000 */
[----:B------:R-:W-:Y:S01]  /*44a0*/  PRMT R23, R51, 0x7632, R23 ;  /* 0x0000763233177816 */ /* 0x000fe20000000017 */
[----:B------:R-:W-:Y:S01]  /*44b0*/  FADD R55, R28, R55 ;  /* 0x000000371c377221 */ /* 0x000fe20000000000 */
[-C--:B------:R-:W-:Y:S02]  /*44c0*/  FSETP.GT.AND P2, PT, R101, R22.reuse, PT ;  /* 0x000000166500720b */ /* 0x080fe40003f44000 */
[----:B------:R-:W-:Y:S01]  /*44d0*/  PRMT R25, R50, 0x7632, R25 ;  /* 0x0000763232197816 */ /* 0x000fe20000000019 */
[----:B------:R-:W-:Y:S01]  /*44e0*/  IMAD.U32 R28, R23, 0x10000, RZ ;  /* 0x00010000171c7824 */ /* 0x000fe200078e00ff */
[----:B------:R-:W-:Y:S01]  /*44f0*/  FSEL R30, R101, R22, P2 ;  /* 0x00000016651e7208 */ /* 0x000fe20001000000 */
[----:B------:R-:W-:Y:S01]  /*4500*/  IMAD.U32 R23, R59, 0x10000, RZ ;  /* 0x000100003b177824 */ /* 0x000fe200078e00ff */
[----:B------:R-:W-:Y:S01]  /*4510*/  FSETP.NAN.AND P2, PT, R101, R101, PT ;  /* 0x000000656500720b */ /* 0x000fe20003f48000 */
[----:B------:R-:W-:Y:S01]  /*4520*/  FADD R63, R28, R63 ;  /* 0x0000003f1c3f7221 */ /* 0x000fe20000000000 */
[----:B------:R-:W-:Y:S01]  /*4530*/  IMAD.U32 R28, R25, 0x10000, RZ ;  /* 0x00010000191c7824 */ /* 0x000fe200078e00ff */
[----:B------:R-:W-:Y:S01]  /*4540*/  FADD R70, R23, R70 ;  /* 0x0000004617467221 */ /* 0x000fe20000000000 */
[----:B------:R-:W-:Y:S01]  /*4550*/  @P1 FSEL R101, R101, R30, P2 ;  /* 0x0000001e65651208 */ /* 0x000fe20001000000 */
[----:B------:R-:W-:Y:S01]  /*4560*/  IMAD.U32 R23, R58, 0x10000, RZ ;  /* 0x000100003a177824 */ /* 0x000fe200078e00ff */
[----:B------:R-:W-:Y:S01]  /*4570*/  FADD R61, R28, R61 ;  /* 0x0000003d1c3d7221 */ /* 0x000fe20000000000 */
[-C--:B------:R-:W-:Y:S01]  /*4580*/  FSETP.GT.AND P2, PT, R107, R20.reuse, PT ;  /* 0x000000146b00720b */ /* 0x080fe20003f44000 */
[C---:B------:R-:W-:Y:S01]  /*4590*/  IMAD.U32 R28, R75.reuse, 0x10000, RZ ;  /* 0x000100004b1c7824 */ /* 0x040fe200078e00ff */
[----:B------:R-:W-:Y:S01]  /*45a0*/  PRMT R75, R75, 0x7632, R75 ;  /* 0x000076324b4b7816 */ /* 0x000fe2000000004b */
[----:B------:R-:W-:Y:S01]  /*45b0*/  IMAD.U32 R51, R51, 0x10000, RZ ;  /* 0x0001000033337824 */ /* 0x000fe200078e00ff */
[----:B------:R-:W-:Y:S01]  /*45c0*/  FSEL R30, R107, R20, P2 ;  /* 0x000000146b1e7208 */ /* 0x000fe20001000000 */
[----:B------:R-:W-:Y:S01]  /*45d0*/  FADD R68, R23, R68 ;  /* 0x0000004417447221 */ /* 0x000fe20000000000 */
[----:B------:R-:W-:Y:S01]  /*45e0*/  FSETP.NAN.AND P2, PT, R107, R107, PT ;  /* 0x0000006b6b00720b */ /* 0x000fe20003f48000 */
[----:B------:R-:W-:Y:S01]  /*45f0*/  FADD R51, R51, R62 ;  /* 0x0000003e33337221 */ /* 0x000fe20000000000 */
[----:B------:R-:W-:Y:S01]  /*4600*/  IMAD.U32 R25, R56, 0x10000, RZ ;  /* 0x0001000038197824 */ /* 0x000fe200078e00ff */
[----:B------:R-:W-:Y:S01]  /*4610*/  PRMT R59, R59, 0x7632, R59 ;  /* 0x000076323b3b7816 */ /* 0x000fe2000000003b */
[----:B------:R-:W-:Y:S01]  /*4620*/  FADD R23, -R11, R28 ;  /* 0x0000001c0b177221 */ /* 0x000fe20000000100 */
[----:B------:R-:W-:Y:S01]  /*4630*/  IMAD.U32 R28, R75, 0x10000, RZ ;  /* 0x000100004b1c7824 */ /* 0x000fe200078e00ff */
[----:B------:R-:W-:Y:S01]  /*4640*/  @P1 FSEL R107, R107, R30, P2 ;  /* 0x0000001e6b6b1208 */ /* 0x000fe20001000000 */
[----:B------:R-:W-:Y:S01]  /*4650*/  FADD R64, R25, R64 ;  /* 0x0000004019407221 */ /* 0x000fe20000000000 */
[----:B------:R-:W-:Y:S01]  /*4660*/  FMUL R23, R80, R23 ;  /* 0x0000001750177220 */ /* 0x000fe20000400000 */
[----:B------:R-:W-:Y:S01]  /*4670*/  FADD R34, R51, 1 ;  /* 0x3f80000033227421 */ /* 0x000fe20000000000 */
[----:B------:R-:W-:Y:S01]  /*4680*/  IMAD.U32 R30, R59, 0x10000, RZ ;  /* 0x000100003b1e7824 */ /* 0x000fe200078e00ff */
[----:B------:R-:W-:Y:S01]  /*4690*/  FADD R25, -R11, R28 ;  /* 0x0000001c0b197221 */ /* 0x000fe20000000100 */
[----:B------:R-:W-:Y:S01]  /*46a0*/  FADD R28, R63, 1 ;  /* 0x3f8000003f1c7421 */ /* 0x000fe20000000000 */
[----:B------:R-:W-:Y:S01]  /*46b0*/  FFMA R23, R23, R34, R70 ;  /* 0x0000002217177223 */ /* 0x000fe20000000046 */
[----:B------:R-:W-:Y:S01]  /*46c0*/  FADD R30, R30, R71 ;  /* 0x000000471e1e7221 */ /* 0x000fe20000000000 */
[----:B------:R-:W-:Y:S01]  /*46d0*/  FMUL R25, R80, R25 ;  /* 0x0000001950197220 */ /* 0x000fe20000400000 */
[----:B------:R-:W-:-:S02]  /*46e0*/  IMAD.U32 R29, R50, 0x10000, RZ ;  /* 0x00010000321d7824 */ /* 0x000fc400078e00ff */
[CC--:B------:R-:W-:Y:S01]  /*46f0*/  FSETP.GEU.AND P6, PT, R106.reuse, R23.reuse, PT ;  /* 0x000000176a00720b */ /* 0x0c0fe20003fce000 */
[----:B------:R-:W-:Y:S01]  /*4700*/  FFMA R25, R25, R28, R30 ;  /* 0x0000001c19197223 */ /* 0x000fe2000000001e */
[----:B------:R-:W-:Y:S01]  /*4710*/  FADD R60, R29, R60 ;  /* 0x0000003c1d3c7221 */ /* 0x000fe20000000000 */
[----:B------:R-:W-:Y:S01]  /*4720*/  IMAD.U32 R29, R57, 0x10000, RZ ;  /* 0x00010000391d7824 */ /* 0x000fe200078e00ff */
[----:B------:R-:W-:Y:S01]  /*4730*/  FSETP.NAN.AND P2, PT, R106, R106, PT ;  /* 0x0000006a6a00720b */ /* 0x000fe20003f48000 */
[----:B------:R-:W-:Y:S01]  /*4740*/  IMAD.U32 R28, R74, 0x10000, RZ ;  /* 0x000100004a1c7824 */ /* 0x000fe200078e00ff */
[----:B------:R-:W-:Y:S02]  /*4750*/  FSEL R31, R106, R23, !P6 ;  /* 0x000000176a1f7208 */ /* 0x000fe40007000000 */
[----:B------:R-:W-:Y:S01]  /*4760*/  FSETP.GEU.AND P6, PT, R10, R25, PT ;  /* 0x000000190a00720b */ /* 0x000fe20003fce000 */
[----:B------:R-:W-:Y:S01]  /*4770*/  FADD R66, R29, R66 ;  /* 0x000000421d427221 */ /* 0x000fe20000000000 */
[----:B------:R-:W-:Y:S01]  /*4780*/  @P1 FSEL R106, R106, R31, P2 ;  /* 0x0000001f6a6a1208 */ /* 0x000fe20001000000 */
[----:B------:R-:W-:Y:S01]  /*4790*/  FADD R29, -R11, R28 ;  /* 0x0000001c0b1d7221 */ /* 0x000fe20000000100 */
[----:B------:R-:W-:-:S02]  /*47a0*/  FSETP.NAN.AND P2, PT, R10, R10, PT ;  /* 0x0000000a0a00720b */ /* 0x000fc40003f48000 */
[----:B------:R-:W-:Y:S02]  /*47b0*/  FSEL R31, R10, R25, !P6 ;  /* 0x000000190a1f7208 */ /* 0x000fe40007000000 */
[----:B------:R-:W-:Y:S01]  /*47c0*/  PRMT R74, R74, 0x7632, R74 ;  /* 0x000076324a4a7816 */ /* 0x000fe2000000004a */
[----:B------:R-:W-:Y:S01]  /*47d0*/  FMUL R29, R80, R29 ;  /* 0x0000001d501d7220 */ /* 0x000fe20000400000 */
[----:B------:R-:W-:Y:S01]  /*47e0*/  FADD R60, R60, 1 ;  /* 0x3f8000003c3c7421 */ /* 0x000fe20000000000 */
[----:B------:R-:W-:Y:S02]  /*47f0*/  @P1 FSEL R10, R10, R31, P2 ;  /* 0x0000001f0a0a1208 */ /* 0x000fe40001000000 */
[----:B------:R-:W-:Y:S01]  /*4800*/  FSETP.GT.AND P6, PT, R96, R25, PT ;  /* 0x000000196000720b */ /* 0x000fe20003fc4000 */
[----:B------:R-:W-:Y:S01]  /*4810*/  IMAD.U32 R74, R74, 0x10000, RZ ;  /* 0x000100004a4a7824 */ /* 0x000fe200078e00ff */
[----:B------:R-:W-:Y:S02]  /*4820*/  PRMT R58, R58, 0x7632, R58 ;  /* 0x000076323a3a7816 */ /* 0x000fe4000000003a */
[----:B------:R-:W-:Y:S01]  /*4830*/  FSETP.GT.AND P2, PT, R105, R23, PT ;  /* 0x000000176900720b */ /* 0x000fe20003f44000 */
[----:B------:R-:W-:Y:S01]  /*4840*/  FFMA R35, R29, R60, R68 ;  /* 0x0000003c1d237223 */ /* 0x000fe20000000044 */
[----:B------:R-:W-:Y:S01]  /*4850*/  FSEL R37, R96, R25, P6 ;  /* 0x0000001960257208 */ /* 0x000fe20003000000 */
[----:B------:R-:W-:Y:S01]  /*4860*/  IMAD.U32 R58, R58, 0x10000, RZ ;  /* 0x000100003a3a7824 */ /* 0x000fe200078e00ff */
[----:B------:R-:W-:Y:S01]  /*4870*/  PRMT R57, R57, 0x7632, R57 ;  /* 0x0000763239397816 */ /* 0x000fe20000000039 */
[----:B------:R-:W-:Y:S01]  /*4880*/  FADD R29, -R11, R74 ;  /* 0x0000004a0b1d7221 */ /* 0x000fe20000000100 */
[----:B------:R-:W-:-:S02]  /*4890*/  FSETP.NAN.AND P6, PT, R105, R105, PT ;  /* 0x000000696900720b */ /* 0x000fc40003fc8000 */
[----:B------:R-:W-:Y:S01]  /*48a0*/  FSEL R28, R105, R23, P2 ;  /* 0x00000017691c7208 */ /* 0x000fe20001000000 */
[----:B------:R-:W-:Y:S01]  /*48b0*/  IMAD.U32 R30, R57, 0x10000, RZ ;  /* 0x00010000391e7824 */ /* 0x000fe200078e00ff */
[----:B------:R-:W-:Y:S01]  /*48c0*/  FSETP.GEU.AND P2, PT, R76, R35, PT ;  /* 0x000000234c00720b */ /* 0x000fe20003f4e000 */
[----:B------:R-:W-:Y:S01]  /*48d0*/  FADD R58, R58, R69 ;  /* 0x000000453a3a7221 */ /* 0x000fe20000000000 */
[----:B------:R-:W-:Y:S01]  /*48e0*/  @P1 FSEL R105, R105, R28, P6 ;  /* 0x0000001c69691208 */ /* 0x000fe20003000000 */
[----:B------:R-:W-:Y:S01]  /*48f0*/  FMUL R31, R80, R29 ;  /* 0x0000001d501f7220 */ /* 0x000fe20000400000 */
[C---:B------:R-:W-:Y:S01]  /*4900*/  PRMT R28, R72.reuse, 0x7632, R28 ;  /* 0x00007632481c7816 */ /* 0x040fe2000000001c */
[----:B------:R-:W-:Y:S01]  /*4910*/  FADD R34, R61, 1 ;  /* 0x3f8000003d227421 */ /* 0x000fe20000000000 */
[----:B------:R-:W-:Y:S01]  /*4920*/  IMAD.U32 R72, R72, 0x10000, RZ ;  /* 0x0001000048487824 */ /* 0x000fe200078e00ff */
[----:B------:R-:W-:Y:S01]  /*4930*/  FSEL R33, R76, R35, !P2 ;  /* 0x000000234c217208 */ /* 0x000fe20005000000 */
[----:B------:R-:W-:Y:S01]  /*4940*/  FADD R38, R30, R67 ;  /* 0x000000431e267221 */ /* 0x000fe20000000000 */
[----:B------:R-:W-:Y:S01]  /*4950*/  FSETP.NAN.AND P2, PT, R76, R76, PT ;  /* 0x0000004c4c00720b */ /* 0x000fe20003f48000 */
[----:B------:R-:W-:Y:S01]  /*4960*/  FFMA R34, R31, R34, R58 ;  /* 0x000000221f227223 */ /* 0x000fe2000000003a */
[----:B------:R-:W-:Y:S01]  /*4970*/  PRMT R48, R48, 0x7632, R48 ;  /* 0x0000763230307816 */ /* 0x000fe20000000030 */
[C---:B------:R-:W-:Y:S01]  /*4980*/  IMAD.U32 R30, R73.reuse, 0x10000, RZ ;  /* 0x00010000491e7824 */ /* 0x040fe200078e00ff */
[----:B------:R-:W-:Y:S01]  /*4990*/  PRMT R29, R73, 0x7632, R29 ;  /* 0x00007632491d7816 */ /* 0x000fe2000000001d */
[C---:B------:R-:W-:Y:S01]  /*49a0*/  FADD R31, -R11.reuse, R72 ;  /* 0x000000480b1f7221 */ /* 0x040fe20000000100 */
[----:B------:R-:W-:Y:S01]  /*49b0*/  FSETP.NAN.AND P6, PT, R96, R96, PT ;  /* 0x000000606000720b */ /* 0x000fe20003fc8000 */
[----:B------:R-:W-:Y:S01]  /*49c0*/  FADD R52, R52, 1 ;  /* 0x3f80000034347421 */ /* 0x000fe20000000000 */
[----:B------:R-:W-:Y:S01]  /*49d0*/  @P1 FSEL R76, R76, R33, P2 ;  /* 0x000000214c4c1208 */ /* 0x000fe20001000000 */
[----:B------:R-:W-:Y:S01]  /*49e0*/  FADD R33, -R11, R30 ;  /* 0x0000001e0b217221 */ /* 0x000fe20000000100 */
[----:B------:R-:W-:Y:S01]  /*49f0*/  PRMT R56, R56, 0x7632, R56 ;  /* 0x0000763238387816 */ /* 0x000fe20000000038 */
[----:B------:R-:W-:Y:S01]  /*4a00*/  FMUL R31, R80, R31 ;  /* 0x0000001f501f7220 */ /* 0x000fe20000400000 */
[----:B------:R-:W-:-:S02]  /*4a10*/  IMAD.U32 R48, R48, 0x10000, RZ ;  /* 0x0001000030307824 */ /* 0x000fc400078e00ff */
[----:B------:R-:W-:Y:S02]  /*4a20*/  IMAD.U32 R28, R28, 0x10000, RZ ;  /* 0x000100001c1c7824 */ /* 0x000fe400078e00ff */
[----:B------:R-:W-:Y:S01]  /*4a30*/  IMAD.U32 R30, R29, 0x10000, RZ ;  /* 0x000100001d1e7824 */ /* 0x000fe200078e00ff */
[----:B------:R-:W-:Y:S01]  /*4a40*/  @P1 FSEL R96, R96, R37, P6 ;  /* 0x0000002560601208 */ /* 0x000fe20003000000 */
[----:B------:R-:W-:Y:S01]  /*4a50*/  FFMA R37, R31, R52, R64 ;  /* 0x000000341f257223 */ /* 0x000fe20000000040 */
[----:B------:R-:W-:Y:S01]  /*4a60*/  FADD R53, R48, R53 ;  /* 0x0000003530357221 */ /* 0x000fe20000000000 */
[----:B------:R-:W-:Y:S01]  /*4a70*/  IMAD.U32 R56, R56, 0x10000, RZ ;  /* 0x0001000038387824 */ /* 0x000fe200078e00ff */
[C---:B------:R-:W-:Y:S01]  /*4a80*/  FADD R29, -R11.reuse, R28 ;  /* 0x0000001c0b1d7221 */ /* 0x040fe20000000100 */
[----:B------:R-:W-:Y:S01]  /*4a90*/  FADD R31, -R11, R30 ;  /* 0x0000001e0b1f7221 */ /* 0x000fe20000000100 */
[----:B------:R-:W-:Y:S01]  /*4aa0*/  FMUL R33, R80, R33 ;  /* 0x0000002150217220 */ /* 0x000fe20000400000 */
[----:B------:R-:W-:Y:S01]  /*4ab0*/  FADD R56, R56, R65 ;  /* 0x0000004138387221 */ /* 0x000fe20000000000 */
[----:B------:R-:W-:Y:S01]  /*4ac0*/  FADD R54, R54, 1 ;  /* 0x3f80000036367421 */ /* 0x000fe20000000000 */
[C---:B------:R-:W-:Y:S01]  /*4ad0*/  FMUL R29, R80.reuse, R29 ;  /* 0x0000001d501d7220 */ /* 0x040fe20000400000 */
[----:B------:R-:W-:Y:S01]  /*4ae0*/  FMUL R31, R80, R31 ;  /* 0x0000001f501f7220 */ /* 0x000fe20000400000 */
[----:B------:R-:W-:Y:S01]  /*4af0*/  FADD R28, R53, 1 ;  /* 0x3f800000351c7421 */ /* 0x000fe20000000000 */
[----:B------:R-:W-:Y:S01]  /*4b00*/  FADD R30, R55, 1 ;  /* 0x3f800000371e7421 */ /* 0x000fe20000000000 */
[----:B------:R-:W-:-:S02]  /*4b10*/  FFMA R39, R33, R54, R66 ;  /* 0x0000003621277223 */ /* 0x000fc40000000042 */
[----:B------:R-:W-:Y:S01]  /*4b20*/  FFMA R56, R29, R28, R56 ;  /* 0x0000001c1d387223 */ /* 0x000fe20000000038 */
[----:B------:R-:W-:Y:S01]  /*4b30*/  FFMA R38, R31, R30, R38 ;  /* 0x0000001e1f267223 */ /* 0x000fe20000000026 */
[----:B------:R-:W-:Y:S02]  /*4b40*/  FSETP.GT.AND P6, PT, R104, R35, PT ;  /* 0x000000236800720b */ /* 0x000fe40003fc4000 */
[----:B------:R-:W-:Y:S02]  /*4b50*/  F2FP.BF16.PACK_AB R24, R24, R21 ;  /* 0x000000151818723e */ /* 0x000fe400000010ff */
[----:B------:R-:W-:Y:S02]  /*4b60*/  F2FP.BF16.PACK_AB R26, R20, R26 ;  /* 0x0000001a141a723e */ /* 0x000fe400000010ff */
[----:B------:R-:W-:Y:S02]  /*4b70*/  F2FP.BF16.PACK_AB R27, R22, R27 ;  /* 0x0000001b161b723e */ /* 0x000fe400000010ff */
[----:B------:R-:W-:-:S02]  /*4b80*/  F2FP.BF16.PACK_AB R23, R25, R23 ;  /* 0x000000171917723e */ /* 0x000fc400000010ff */
[----:B------:R-:W-:Y:S02]  /*4b90*/  F2FP.BF16.PACK_AB R22, R34, R35 ;  /* 0x000000232216723e */ /* 0x000fe400000010ff */
[----:B------:R-:W-:Y:S02]  /*4ba0*/  F2FP.BF16.PACK_AB R21, R38, R39 ;  /* 0x000000272615723e */ /* 0x000fe400000010ff */
[----:B------:R-:W-:Y:S02]  /*4bb0*/  F2FP.BF16.PACK_AB R20, R56, R37 ;  /* 0x000000253814723e */ /* 0x000fe400000010ff */
[----:B------:R-:W-:Y:S02]  /*4bc0*/  F2FP.BF16.PACK_AB R25, R32, R36 ;  /* 0x000000242019723e */ /* 0x000fe400000010ff */
[C---:B------:R-:W-:Y:S02]  /*4bd0*/  FSETP.NAN.AND P2, PT, R104.reuse, R104, PT ;  /* 0x000000686800720b */ /* 0x040fe40003f48000 */
[----:B------:R-:W-:-:S02]  /*4be0*/  FSEL R41, R104, R35, P6 ;  /* 0x0000002368297208 */ /* 0x000fc40003000000 */
[CC--:B------:R-:W-:Y:S01]  /*4bf0*/  FSETP.GEU.AND P6, PT, R103.reuse, R34.reuse, PT ;  /* 0x000000226700720b */ /* 0x0c0fe20003fce000 */
[----:B------:R0:W-:Y:S01]  /*4c00*/  STS.128 [R8+0x10], R20 ;  /* 0x0000101408007388 */ /* 0x0001e20000000c00 */
[----:B------:R-:W-:Y:S02]  /*4c10*/  @P1 FSEL R104, R104, R41, P2 ;  /* 0x0000002968681208 */ /* 0x000fe40001000000 */
[C---:B------:R-:W-:Y:S01]  /*4c20*/  FSEL R40, R103.reuse, R34, !P6 ;  /* 0x0000002267287208 */ /* 0x040fe20007000000 */
[----:B------:R-:W-:Y:S04]  /*4c30*/  STS.128 [R8], R24 ;  /* 0x0000001808007388 */ /* 0x000fe80000000c00 */
[----:B------:R-:W-:Y:S01]  /*4c40*/  BAR.SYNC.DEFER_BLOCKING 0x0 ;  /* 0x0000000000007b1d */ /* 0x000fe20000010000 */
[----:B------:R-:W-:-:S02]  /*4c50*/  FSETP.NAN.AND P2, PT, R103, R103, PT ;  /* 0x000000676700720b */ /* 0x000fc40003f48000 */
[-C--:B------:R-:W-:Y:S02]  /*4c60*/  FSETP.GEU.AND P6, PT, R102, R39.reuse, PT ;  /* 0x000000276600720b */ /* 0x080fe40003fce000 */
[----:B------:R-:W-:Y:S02]  /*4c70*/  @P1 FSEL R103, R103, R40, P2 ;  /* 0x0000002867671208 */ /* 0x000fe40001000000 */
[-C--:B------:R-:W-:Y:S02]  /*4c80*/  FSETP.GT.AND P2, PT, R100, R34.reuse, PT ;  /* 0x000000226400720b */ /* 0x080fe40003f44000 */
[----:B------:R-:W-:Y:S02]  /*4c90*/  FSEL R33, R102, R39, !P6 ;  /* 0x0000002766217208 */ /* 0x000fe40007000000 */
[C---:B------:R-:W-:Y:S02]  /*4ca0*/  FSEL R41, R100.reuse, R34, P2 ;  /* 0x0000002264297208 */ /* 0x040fe40001000000 */
[----:B------:R-:W-:-:S02]  /*4cb0*/  FSETP.NAN.AND P6, PT, R100, R100, PT ;  /* 0x000000646400720b */ /* 0x000fc40003fc8000 */
[----:B------:R-:W-:Y:S02]  /*4cc0*/  FSETP.NAN.AND P2, PT, R102, R102, PT ;  /* 0x000000666600720b */ /* 0x000fe40003f48000 */
[----:B------:R-:W-:Y:S02]  /*4cd0*/  @P1 FSEL R100, R100, R41, P6 ;  /* 0x0000002964641208 */ /* 0x000fe40003000000 */
[-C--:B------:R-:W-:Y:S02]  /*4ce0*/  FSETP.GEU.AND P6, PT, R94, R38.reuse, PT ;  /* 0x000000265e00720b */ /* 0x080fe40003fce000 */
[----:B------:R-:W-:Y:S02]  /*4cf0*/  @P1 FSEL R102, R102, R33, P2 ;  /* 0x0000002166661208 */ /* 0x000fe40001000000 */
[C---:B------:R-:W-:Y:S01]  /*4d00*/  FSEL R29, R94.reuse, R38, !P6 ;  /* 0x000000265e1d7208 */ /* 0x040fe20007000000 */
[----:B------:R-:W-:Y:S01]  /*4d10*/  LDS.128 R32, [R9+0x800] ;  /* 0x0008000009207984 */ /* 0x000fe20000000c00 */
[----:B------:R-:W-:-:S04]  /*4d20*/  FSETP.NAN.AND P2, PT, R94, R94, PT ;  /* 0x0000005e5e00720b */ /* 0x000fc80003f48000 */
[----:B------:R-:W-:Y:S02]  /*4d30*/  @P1 FSEL R94, R94, R29, P2 ;  /* 0x0000001d5e5e1208 */ /* 0x000fe40001000000 */
[----:B------:R-:W1:Y:S01]  /*4d40*/  LDS.128 R28, [R9] ;  /* 0x00000000091c7984 */ /* 0x000e620000000c00 */
[CC--:B------:R-:W-:Y:S02]  /*4d50*/  FSETP.GT.AND P2, PT, R95.reuse, R38.reuse, PT ;  /* 0x000000265f00720b */ /* 0x0c0fe40003f44000 */
[C---:B------:R-:W-:Y:S02]  /*4d60*/  FSETP.NAN.AND P6, PT, R95.reuse, R95, PT ;  /* 0x0000005f5f00720b */ /* 0x040fe40003fc8000 */
[C---:B------:R-:W-:Y:S02]  /*4d70*/  FSEL R38, R95.reuse, R38, P2 ;  /* 0x000000265f267208 */ /* 0x040fe40001000000 */
[----:B------:R-:W-:Y:S02]  /*4d80*/  FSETP.GT.AND P2, PT, R86, R39, PT ;  /* 0x000000275600720b */ /* 0x000fe40003f44000 */
[----:B------:R-:W-:-:S02]  /*4d90*/  @P1 FSEL R95, R95, R38, P6 ;  /* 0x000000265f5f1208 */ /* 0x000fc40003000000 */
[C---:B------:R-:W-:Y:S02]  /*4da0*/  FSETP.NAN.AND P6, PT, R86.reuse, R86, PT ;  /* 0x000000565600720b */ /* 0x040fe40003fc8000 */
[----:B------:R-:W-:Y:S02]  /*4db0*/  FSEL R39, R86, R39, P2 ;  /* 0x0000002756277208 */ /* 0x000fe40001000000 */
[----:B------:R-:W-:Y:S02]  /*4dc0*/  FSETP.GEU.AND P2, PT, R84, R37, PT ;  /* 0x000000255400720b */ /* 0x000fe40003f4e000 */
[----:B------:R-:W-:Y:S02]  /*4dd0*/  @P1 FSEL R86, R86, R39, P6 ;  /* 0x0000002756561208 */ /* 0x000fe40003000000 */
[C---:B------:R-:W-:Y:S02]  /*4de0*/  FSETP.NAN.AND P6, PT, R84.reuse, R84, PT ;  /* 0x000000545400720b */ /* 0x040fe40003fc8000 */
[----:B0-----:R-:W-:-:S02]  /*4df0*/  FSEL R21, R84, R37, !P2 ;  /* 0x0000002554157208 */ /* 0x001fc40005000000 */
[CC--:B------:R-:W-:Y:S02]  /*4e00*/  FSETP.GEU.AND P2, PT, R85.reuse, R56.reuse, PT ;  /* 0x000000385500720b */ /* 0x0c0fe40003f4e000 */
[----:B------:R-:W-:Y:S02]  /*4e10*/  LOP3.LUT R23, R18, 0x400, R5, 0xfe, !PT ;  /* 0x0000040012177812 */ /* 0x000fe400078efe05 */
[----:B------:R-:W-:Y:S02]  /*4e20*/  @P1 FSEL R84, R84, R21, P6 ;  /* 0x0000001554541208 */ /* 0x000fe40003000000 */
[C---:B------:R-:W-:Y:S02]  /*4e30*/  FSETP.NAN.AND P6, PT, R85.reuse, R85, PT ;  /* 0x000000555500720b */ /* 0x040fe40003fc8000 */
[----:B------:R-:W-:Y:S02]  /*4e40*/  FSEL R20, R85, R56, !P2 ;  /* 0x0000003855147208 */ /* 0x000fe40005000000 */
[----:B------:R-:W-:-:S02]  /*4e50*/  ISETP.LT.U32.AND P2, PT, R23, 0xc00, PT ;  /* 0x00000c001700780c */ /* 0x000fc40003f41070 */
[----:B------:R-:W-:Y:S02]  /*4e60*/  @P1 FSEL R85, R85, R20, P6 ;  /* 0x0000001455551208 */ /* 0x000fe40003000000 */
[----:B------:R-:W-:Y:S02]  /*4e70*/  ISETP.LT.U32.AND.EX P2, PT, R12, RZ, !P3, P2 ;  /* 0x000000ff0c00720c */ /* 0x000fe40005f41120 */
[-C--:B------:R-:W-:Y:S01]  /*4e80*/  FSETP.GT.AND P6, PT, R17, R56.reuse, PT ;  /* 0x000000381100720b */ /* 0x080fe20003fc4000 */
[----:B------:R-:W-:Y:S02]  /*4e90*/  IMAD.IADD R20, R7, 0x1, R18 ;  /* 0x0000000107147824 */ /* 0x000fe400078e0212 */
[----:B------:R-:W-:Y:S01]  /*4ea0*/  IMAD.IADD R22, R4, 0x1, R23 ;  /* 0x0000000104167824 */ /* 0x000fe200078e0217 */
[C---:B------:R-:W-:Y:S02]  /*4eb0*/  FSEL R56, R17.reuse, R56, P6 ;  /* 0x0000003811387208 */ /* 0x040fe40003000000 */
[----:B------:R-:W-:Y:S01]  /*4ec0*/  FSETP.NAN.AND P6, PT, R17, R17, PT ;  /* 0x000000111100720b */ /* 0x000fe20003fc8000 */
[----:B------:R-:W-:-:S03]  /*4ed0*/  IMAD.WIDE R20, R20, R13, c[0x0][0x178] ;  /* 0x00005e0014147625 */ /* 0x000fc600078e020d */
[----:B------:R-:W-:Y:S01]  /*4ee0*/  @P1 FSEL R17, R17, R56, P6 ;  /* 0x0000003811111208 */ /* 0x000fe20003000000 */
[----:B------:R-:W-:Y:S01]  /*4ef0*/  IMAD.WIDE R22, R22, R13, c[0x0][0x178] ;  /* 0x00005e0016167625 */ /* 0x000fe200078e020d */
[CC--:B------:R-:W-:Y:S01]  /*4f00*/  FSETP.GEU.AND P6, PT, R81.reuse, R36.reuse, PT ;  /* 0x000000245100720b */ /* 0x0c0fe20003fce000 */
[----:B-1----:R0:W-:Y:S03]  /*4f10*/  @!P3 STG.E.128 [R20.64], R28 ;  /* 0x0000001c1400b986 */ /* 0x0021e6000c101d06 */
[C---:B------:R-:W-:Y:S01]  /*4f20*/  FSEL R36, R81.reuse, R36, !P6 ;  /* 0x0000002451247208 */ /* 0x040fe20007000000 */
[----:B------:R0:W-:Y:S01]  /*4f30*/  @P2 STG.E.128 [R22.64], R32 ;  /* 0x0000002016002986 */ /* 0x0001e2000c101d06 */
[----:B------:R-:W-:-:S04]  /*4f40*/  FSETP.NAN.AND P2, PT, R81, R81, PT ;  /* 0x000000515100720b */ /* 0x000fc80003f48000 */
[----:B------:R-:W-:Y:S02]  /*4f50*/  @P1 FSEL R81, R81, R36, P2 ;  /* 0x0000002451511208 */ /* 0x000fe40001000000 */
[----:B------:R-:W-:Y:S02]  /*4f60*/  PLOP3.LUT P2, PT, PT, PT, UP0, 0x80, 0x0 ;  /* 0x000000000000781c */ /* 0x000fe40003f4f008 */
[----:B------:R-:W-:Y:S01]  /*4f70*/  FSETP.GT.AND P6, PT, R83, R37, PT ;  /* 0x000000255300720b */ /* 0x000fe20003fc4000 */
[----:B------:R-:W-:-:S03]  /*4f80*/  UPLOP3.LUT UP0, UPT, UPT, UPT, UPT, 0x40, 0x0 ;  /* 0x000000000000789c */ /* 0x000fc60003f0e870 */
[C---:B------:R-:W-:Y:S02]  /*4f90*/  FSEL R18, R83.reuse, R37, P6 ;  /* 0x0000002553127208 */ /* 0x040fe40003000000 */
[----:B------:R-:W-:-:S04]  /*4fa0*/  FSETP.NAN.AND P6, PT, R83, R83, PT ;  /* 0x000000535300720b */ /* 0x000fc80003fc8000 */
[----:B------:R-:W-:Y:S01]  /*4fb0*/  @P1 FSEL R83, R83, R18, P6 ;  /* 0x0000001253531208 */ /* 0x000fe20003000000 */
[----:B------:R-:W-:Y:S01]  /*4fc0*/  IMAD.MOV.U32 R18, RZ, RZ, 0x800 ;  /* 0x00000800ff127424 */ /* 0x000fe200078e00ff */
[----:B0-----:R-:W-:Y:S01]  /*4fd0*/  @!P2 CALL.REL.NOINC `(.L_x_3) ;  /* 0x000000100000a944 */ /* 0x001fe20003c00000 */
[----:B------:R-:W-:Y:S05]  /*4fe0*/  BRA `(.L_x_4) ;  /* 0xffffe7d000007947 */ /* 0x000fea000383ffff */
.L_x_3:
[----:B------:R-:W-:Y:S01]  /*4ff0*/  BAR.SYNC.DEFER_BLOCKING 0x0 ;  /* 0x0000000000007b1d */ /* 0x000fe20000010000 */
[----:B------:R-:W-:Y:S01]  /*5000*/  FSETP.NAN.AND P1, PT, R14, R14, PT ;  /* 0x0000000e0e00720b */ /* 0x000fe20003f28000 */
[----:B------:R-:W-:Y:S01]  /*5010*/  IMAD.WIDE R22, R0, R13, c[0x0][0x1b0] ;  /* 0x00006c0000167625 */ /* 0x000fe200078e020d */
[CC--:B------:R-:W-:Y:S01]  /*5020*/  FSETP.GEU.AND P2, PT, R14.reuse, R79.reuse, PT ;  /* 0x0000004f0e00720b */ /* 0x0c0fe20003f4e000 */
[----:B------:R-:W-:Y:S01]  /*5030*/  UPLOP3.LUT UP0, UPT, UPT, UPT, UPT, 0x80, 0x0 ;  /* 0x000000000000789c */ /* 0x000fe20003f0f070 */
[C---:B------:R-:W-:Y:S01]  /*5040*/  FSEL R79, R14.reuse, R79, P1 ;  /* 0x0000004f0e4f7208 */ /* 0x040fe20000800000 */
[----:B------:R-:W-:Y:S01]  /*5050*/  UMOV UR4, URZ ;  /* 0x0000003f00047c82 */ /* 0x000fe20008000000 */
[----:B------:R-:W-:Y:S01]  /*5060*/  SHF.R.U32.HI R9, RZ, 0x3, R2 ;  /* 0x00000003ff097819 */ /* 0x000fe20000011602 */
[----:B------:R-:W-:Y:S01]  /*5070*/  UMOV UR5, URZ ;  /* 0x0000003f00057c82 */ /* 0x000fe20008000000 */
[----:B------:R-:W-:-:S02]  /*5080*/  FSEL R79, R14, R79, !P2 ;  /* 0x0000004f0e4f7208 */ /* 0x000fc40005000000 */
[----:B------:R-:W-:Y:S02]  /*5090*/  LOP3.LUT R11, R9, 0xc, RZ, 0xc0, !PT ;  /* 0x0000000c090b7812 */ /* 0x000fe400078ec0ff */
[C---:B------:R-:W-:Y:S02]  /*50a0*/  FSETP.GEU.AND P2, PT, R79.reuse, R81, PT ;  /* 0x000000514f00720b */ /* 0x040fe40003f4e000 */
[----:B------:R-:W-:-:S11]  /*50b0*/  FSETP.NAN.AND P1, PT, R79, R79, PT ;  /* 0x0000004f4f00720b */ /* 0x000fd60003f28000 */
[----:B------:R-:W-:-:S04]  /*50c0*/  @P2 FSEL R79, R79, R81, P1 ;  /* 0x000000514f4f2208 */ /* 0x000fc80000800000 */
        /* <DEDUP_REMOVED lines=8> */
[----:B------:R-:W-:Y:S01]  /*5150*/  @P2 FSEL R79, R79, R15, P1 ;  /* 0x0000000f4f4f2208 */ /* 0x000fe20000800000 */
[----:B------:R-:W-:-:S03]  /*5160*/  IMAD.WIDE R14, R0, R13, c[0x0][0x190] ;  /* 0x00006400000e7625 */ /* 0x000fc600078e020d */
[C---:B------:R-:W-:Y:S02]  /*5170*/  FSETP.GEU.AND P2, PT, R79.reuse, R82, PT ;  /* 0x000000524f00720b */ /* 0x040fe40003f4e000 */
[----:B------:R-:W-:-:S11]  /*5180*/  FSETP.NAN.AND P1, PT, R79, R79, PT ;  /* 0x0000004f4f00720b */ /* 0x000fd60003f28000 */
[----:B------:R-:W-:-:S04]  /*5190*/  @P2 FSEL R79, R79, R82, P1 ;  /* 0x000000524f4f2208 */ /* 0x000fc80000800000 */
[C---:B------:R-:W-:Y:S02]  /*51a0*/  FSETP.GEU.AND P2, PT, R79.reuse, R78, PT ;  /* 0x0000004e4f00720b */ /* 0x040fe40003f4e000 */
[----:B------:R-:W-:-:S11]  /*51b0*/  FSETP.NAN.AND P1, PT, R79, R79, PT ;  /* 0x0000004f4f00720b */ /* 0x000fd60003f28000 */
[----:B------:R-:W-:Y:S02]  /*51c0*/  @P2 FSEL R79, R79, R78, P1 ;  /* 0x0000004e4f4f2208 */ /* 0x000fe40000800000 */
[----:B------:R-:W-:Y:S02]  /*51d0*/  FSETP.NAN.AND P1, PT, R99, R99, PT ;  /* 0x000000636300720b */ /* 0x000fe40003f28000 */
[C---:B------:R-:W-:Y:S02]  /*51e0*/  FSETP.GEU.AND P6, PT, R79.reuse, R84, PT ;  /* 0x000000544f00720b */ /* 0x040fe40003fce000 */
[----:B------:R-:W-:-:S11]  /*51f0*/  FSETP.NAN.AND P2, PT, R79, R79, PT ;  /* 0x0000004f4f00720b */ /* 0x000fd60003f48000 */
[----:B------:R-:W-:Y:S02]  /*5200*/  @P6 FSEL R79, R79, R84, P2 ;  /* 0x000000544f4f6208 */ /* 0x000fe40001000000 */
[CC--:B------:R-:W-:Y:S02]  /*5210*/  FSETP.GT.AND P6, PT, R99.reuse, R108.reuse, PT ;  /* 0x0000006c6300720b */ /* 0x0c0fe40003fc4000 */
[----:B------:R-:W-:Y:S02]  /*5220*/  FSEL R108, R99, R108, P1 ;  /* 0x0000006c636c7208 */ /* 0x000fe40000800000 */
[----:B------:R-:W-:Y:S02]  /*5230*/  FSETP.GEU.AND P2, PT, R79, R85, PT ;  /* 0x000000554f00720b */ /* 0x000fe40003f4e000 */
[----:B------:R-:W-:Y:S02]  /*5240*/  FSEL R108, R99, R108, P6 ;  /* 0x0000006c636c7208 */ /* 0x000fe40003000000 */
[----:B------:R-:W-:-:S02]  /*5250*/  FSETP.NAN.AND P6, PT, R79, R79, PT ;  /* 0x0000004f4f00720b */ /* 0x000fc40003fc8000 */
[----:B------:R-:W-:-:S07]  /*5260*/  FSETP.GT.AND P1, PT, R108, R87, PT ;  /* 0x000000576c00720b */ /* 0x000fce0003f24000 */
[----:B------:R-:W-:Y:S02]  /*5270*/  @P2 FSEL R79, R79, R85, P6 ;  /* 0x000000554f4f2208 */ /* 0x000fe40003000000 */
[C---:B------:R-:W-:Y:S02]  /*5280*/  FSETP.NAN.AND P6, PT, R108.reuse, R108, PT ;  /* 0x0000006c6c00720b */ /* 0x040fe40003fc8000 */
[C---:B------:R-:W-:Y:S02]  /*5290*/  FSETP.GEU.AND P2, PT, R79.reuse, R102, PT ;  /* 0x000000664f00720b */ /* 0x040fe40003f4e000 */
[----:B------:R-:W-:Y:S02]  /*52a0*/  @!P1 FSEL R108, R108, R87, P6 ;  /* 0x000000576c6c9208 */ /* 0x000fe40003000000 */
[----:B------:R-:W-:Y:S02]  /*52b0*/  FSETP.NAN.AND P6, PT, R79, R79, PT ;  /* 0x0000004f4f00720b */ /* 0x000fe40003fc8000 */
        /* <DEDUP_REMOVED lines=32> */
[----:B------:R-:W-:-:S03]  /*54c0*/  FSETP.NAN.AND P2, PT, R108, R108, PT ;  /* 0x0000006c6c00720b */ /* 0x000fc60003f48000 */
[----:B------:R-:W0:Y:S01]  /*54d0*/  SHFL.BFLY PT, R8, R79, 0x10, 0x1f ;  /* 0x0e001f004f087f89 */ /* 0x000e2200000e0000 */
[----:B------:R-:W-:Y:S02]  /*54e0*/  @!P1 FSEL R108, R108, R83, P2 ;  /* 0x000000536c6c9208 */ /* 0x000fe40001000000 */
[----:B------:R-:W-:Y:S02]  /*54f0*/  FSETP.NAN.AND P1, PT, R79, R79, PT ;  /* 0x0000004f4f00720b */ /* 0x000fe40003f28000 */
[C---:B------:R-:W-:Y:S02]  /*5500*/  FSETP.GT.AND P2, PT, R108.reuse, R17, PT ;  /* 0x000000116c00720b */ /* 0x040fe40003f44000 */
[----:B------:R-:W-:-:S11]  /*5510*/  FSETP.NAN.AND P6, PT, R108, R108, PT ;  /* 0x0000006c6c00720b */ /* 0x000fd60003fc8000 */
[----:B------:R-:W-:Y:S01]  /*5520*/  @!P2 FSEL R108, R108, R17, P6 ;  /* 0x000000116c6ca208 */ /* 0x000fe20003000000 */
[----:B------:R-:W-:-:S03]  /*5530*/  IMAD.WIDE R16, R0, R13, c[0x0][0x198] ;  /* 0x0000660000107625 */ /* 0x000fc600078e020d */
[----:B------:R-:W-:Y:S02]  /*5540*/  FSETP.GT.AND P2, PT, R108, R86, PT ;  /* 0x000000566c00720b */ /* 0x000fe40003f44000 */
[----:B0-----:R-:W-:-:S04]  /*5550*/  FSETP.GEU.AND P6, PT, R79, R8, PT ;  /* 0x000000084f00720b */ /* 0x001fc80003fce000 */
[----:B------:R-:W-:Y:S02]  /*5560*/  @!P1 FSEL R79, R79, R8, !P6 ;  /* 0x000000084f4f9208 */ /* 0x000fe40007000000 */
[----:B------:R-:W-:-:S03]  /*5570*/  FSETP.NAN.AND P1, PT, R108, R108, PT ;  /* 0x0000006c6c00720b */ /* 0x000fc60003f28000 */
[----:B------:R-:W0:Y:S02]  /*5580*/  SHFL.BFLY PT, R8, R79, 0x8, 0x1f ;  /* 0x0d001f004f087f89 */ /* 0x000e2400000e0000 */
[----:B------:R-:W-:-:S04]  /*5590*/  @!P2 FSEL R108, R108, R86, P1 ;  /* 0x000000566c6ca208 */ /* 0x000fc80000800000 */
[C---:B------:R-:W-:Y:S02]  /*55a0*/  FSETP.GT.AND P1, PT, R108.reuse, R95, PT ;  /* 0x0000005f6c00720b */ /* 0x040fe40003f24000 */
[----:B------:R-:W-:-:S11]  /*55b0*/  FSETP.NAN.AND P2, PT, R108, R108, PT ;  /* 0x0000006c6c00720b */ /* 0x000fd60003f48000 */
[----:B------:R-:W-:-:S04]  /*55c0*/  @!P1 FSEL R108, R108, R95, P2 ;  /* 0x0000005f6c6c9208 */ /* 0x000fc80001000000 */
[C---:B------:R-:W-:Y:S02]  /*55d0*/  FSETP.GT.AND P2, PT, R108.reuse, R104, PT ;  /* 0x000000686c00720b */ /* 0x040fe40003f44000 */
[----:B0-----:R-:W-:Y:S02]  /*55e0*/  FSETP.GEU.AND P1, PT, R79, R8, PT ;  /* 0x000000084f00720b */ /* 0x001fe40003f2e000 */
[----:B------:R-:W-:-:S09]  /*55f0*/  FSETP.NAN.AND P6, PT, R108, R108, PT ;  /* 0x0000006c6c00720b */ /* 0x000fd20003fc8000 */
[----:B------:R-:W-:Y:S02]  /*5600*/  @!P2 FSEL R108, R108, R104, P6 ;  /* 0x000000686c6ca208 */ /* 0x000fe40003000000 */
[C---:B------:R-:W-:Y:S02]  /*5610*/  FSETP.NAN.AND P6, PT, R79.reuse, R79, PT ;  /* 0x0000004f4f00720b */ /* 0x040fe40003fc8000 */
[C---:B------:R-:W-:Y:S02]  /*5620*/  FSETP.GT.AND P2, PT, R108.reuse, R100, PT ;  /* 0x000000646c00720b */ /* 0x040fe40003f44000 */
[----:B------:R-:W-:Y:S02]  /*5630*/  @P1 FSEL R79, R79, R8, P6 ;  /* 0x000000084f4f1208 */ /* 0x000fe40003000000 */
[----:B------:R-:W-:-:S03]  /*5640*/  FSETP.NAN.AND P1, PT, R108, R108, PT ;  /* 0x0000006c6c00720b */ /* 0x000fc60003f28000 */
[----:B------:R-:W0:Y:S06]  /*5650*/  SHFL.BFLY PT, R8, R79, 0x4, 0x1f ;  /* 0x0c801f004f087f89 */ /* 0x000e2c00000e0000 */
[----:B------:R-:W-:-:S04]  /*5660*/  @!P2 FSEL R108, R108, R100, P1 ;  /* 0x000000646c6ca208 */ /* 0x000fc80000800000 */
[C---:B------:R-:W-:Y:S02]  /*5670*/  FSETP.GT.AND P2, PT, R108.reuse, R105, PT ;  /* 0x000000696c00720b */ /* 0x040fe40003f44000 */
[----:B------:R-:W-:-:S11]  /*5680*/  FSETP.NAN.AND P6, PT, R108, R108, PT ;  /* 0x0000006c6c00720b */ /* 0x000fd60003fc8000 */
[----:B------:R-:W-:Y:S02]  /*5690*/  @!P2 FSEL R108, R108, R105, P6 ;  /* 0x000000696c6ca208 */ /* 0x000fe40003000000 */
[C---:B0-----:R-:W-:Y:S02]  /*56a0*/  FSETP.GEU.AND P1, PT, R79.reuse, R8, PT ;  /* 0x000000084f00720b */ /* 0x041fe40003f2e000 */
[----:B------:R-:W-:Y:S02]  /*56b0*/  FSETP.GT.AND P2, PT, R108, R96, PT ;  /* 0x000000606c00720b */ /* 0x000fe40003f44000 */
[----:B------:R-:W-:-:S09]  /*56c0*/  FSETP.NAN.AND P6, PT, R79, R79, PT ;  /* 0x0000004f4f00720b */ /* 0x000fd20003fc8000 */
[----:B------:R-:W-:Y:S02]  /*56d0*/  @P1 FSEL R79, R79, R8, P6 ;  /* 0x000000084f4f1208 */ /* 0x000fe40003000000 */
[----:B------:R-:W-:-:S03]  /*56e0*/  FSETP.NAN.AND P1, PT, R108, R108, PT ;  /* 0x0000006c6c00720b */ /* 0x000fc60003f28000 */
[----:B------:R-:W0:Y:S01]  /*56f0*/  SHFL.BFLY PT, R8, R79, 0x2, 0x1f ;  /* 0x0c401f004f087f89 */ /* 0x000e2200000e0000 */
[----:B------:R-:W-:-:S04]  /*5700*/  @!P2 FSEL R108, R108, R96, P1 ;  /* 0x000000606c6ca208 */ /* 0x000fc80000800000 */
[C---:B------:R-:W-:Y:S01]  /*5710*/  FSETP.NAN.AND P6, PT, R108.reuse, R108, PT ;  /* 0x0000006c6c00720b */ /* 0x040fe20003fc8000 */
[----:B------:R-:W1:Y:S01]  /*5720*/  SHFL.BFLY PT, R7, R108, 0x10, 0x1f ;  /* 0x0e001f006c077f89 */ /* 0x000e6200000e0000 */
[----:B0-----:R-:W-:Y:S02]  /*5730*/  FSETP.GEU.AND P1, PT, R79, R8, PT ;  /* 0x000000084f00720b */ /* 0x001fe40003f2e000 */
[----:B-1----:R-:W-:-:S09]  /*5740*/  FSETP.GT.AND P2, PT, R108, R7, PT ;  /* 0x000000076c00720b */ /* 0x002fd20003f44000 */
[----:B------:R-:W-:Y:S02]  /*5750*/  @!P6 FSEL R108, R108, R7, P2 ;  /* 0x000000076c6ce208 */ /* 0x000fe40001000000 */
[C---:B------:R-:W-:Y:S02]  /*5760*/  FSETP.NAN.AND P2, PT, R79.reuse, R79, PT ;  /* 0x0000004f4f00720b */ /* 0x040fe40003f48000 */
[----:B------:R-:W-:Y:S01]  /*5770*/  FSETP.NAN.AND P6, PT, R108, R108, PT ;  /* 0x0000006c6c00720b */ /* 0x000fe20003fc8000 */
[----:B------:R-:W0:Y:S01]  /*5780*/  SHFL.BFLY PT, R7, R108, 0x8, 0x1f ;  /* 0x0d001f006c077f89 */ /* 0x000e2200000e0000 */
[----:B------:R-:W-:-:S05]  /*5790*/  @P1 FSEL R79, R79, R8, P2 ;  /* 0x000000084f4f1208 */ /* 0x000fca0001000000 */
[----:B------:R-:W1:Y:S01]  /*57a0*/  SHFL.BFLY PT, R8, R79, 0x1, 0x1f ;  /* 0x0c201f004f087f89 */ /* 0x000e6200000e0000 */
[----:B0-----:R-:W-:Y:S02]  /*57b0*/  FSETP.GT.AND P2, PT, R108, R7, PT ;  /* 0x000000076c00720b */ /* 0x001fe40003f44000 */
[----:B-1----:R-:W-:-:S11]  /*57c0*/  FSETP.GEU.AND P1, PT, R79, R8, PT ;  /* 0x000000084f00720b */ /* 0x002fd60003f2e000 */
[----:B------:R-:W-:Y:S02]  /*57d0*/  @!P2 FSEL R108, R108, R7, P6 ;  /* 0x000000076c6ca208 */ /* 0x000fe40003000000 */
[----:B------:R-:W-:-:S03]  /*57e0*/  FSETP.NAN.AND P2, PT, R79, R79, PT ;  /* 0x0000004f4f00720b */ /* 0x000fc60003f48000 */
[----:B------:R-:W0:Y:S01]  /*57f0*/  SHFL.BFLY PT, R7, R108, 0x4, 0x1f ;  /* 0x0c801f006c077f89 */ /* 0x000e2200000e0000 */
[----:B------:R-:W-:Y:S02]  /*5800*/  @P1 SEL R79, R79, R8, P2 ;  /* 0x000000084f4f1207 */ /* 0x000fe40001000000 */
[----:B------:R-:W-:-:S03]  /*5810*/  FSETP.NAN.AND P2, PT, R108, R108, PT ;  /* 0x0000006c6c00720b */ /* 0x000fc60003f48000 */
[----:B------:R-:W-:Y:S04]  /*5820*/  @!P4 STS [R11], R79 ;  /* 0x0000004f0b00c388 */ /* 0x000fe80000000800 */
[----:B------:R-:W-:Y:S01]  /*5830*/  BAR.SYNC.DEFER_BLOCKING 0x0 ;  /* 0x0000000000007b1d */ /* 0x000fe20000010000 */
[----:B0-----:R-:W-:-:S05]  /*5840*/  FSETP.GT.AND P1, PT, R108, R7, PT ;  /* 0x000000076c00720b */ /* 0x001fca0003f24000 */
[----:B------:R-:W-:Y:S08]  /*5850*/  @!P5 LDS R5, [R2.X4] ;  /* 0x000000000205d984 */ /* 0x000ff00000004800 */
[----:B------:R-:W-:-:S05]  /*5860*/  @!P1 FSEL R108, R108, R7, P2 ;  /* 0x000000076c6c9208 */ /* 0x000fca0001000000 */
[----:B------:R-:W0:Y:S02]  /*5870*/  SHFL.BFLY PT, R9, R108, 0x2, 0x1f ;  /* 0x0c401f006c097f89 */ /* 0x000e2400000e0000 */
[----:B0-----:R-:W-:Y:S02]  /*5880*/  FSETP.GT.AND P1, PT, R108, R9, PT ;  /* 0x000000096c00720b */ /* 0x001fe40003f24000 */
[----:B------:R-:W0:Y:S01]  /*5890*/  SHFL.BFLY PT, R8, R5, 0x2, 0x1f ;  /* 0x0c401f0005087f89 */ /* 0x000e2200000e0000 */
[C---:B------:R-:W-:Y:S02]  /*58a0*/  FSETP.NAN.AND P2, PT, R5.reuse, R5, PT ;  /* 0x000000050500720b */ /* 0x040fe40003f48000 */
[----:B0-----:R-:W-:-:S04]  /*58b0*/  FSETP.GEU.AND P6, PT, R5, R8, PT ;  /* 0x000000080500720b */ /* 0x001fc80003fce000 */
[C---:B------:R-:W-:Y:S02]  /*58c0*/  FSEL R8, R5.reuse, R8, !P6 ;  /* 0x0000000805087208 */ /* 0x040fe40007000000 */
[C---:B------:R-:W-:Y:S02]  /*58d0*/  FSETP.NAN.AND P6, PT, R108.reuse, R108, PT ;  /* 0x0000006c6c00720b */ /* 0x040fe40003fc8000 */
[----:B------:R-:W-:Y:S02]  /*58e0*/  FSEL R7, R5, R8, P2 ;  /* 0x0000000805077208 */ /* 0x000fe40001000000 */
[----:B------:R-:W-:Y:S02]  /*58f0*/  @!P1 FSEL R108, R108, R9, P6 ;  /* 0x000000096c6c9208 */ /* 0x000fe40003000000 */
[C---:B------:R-:W-:Y:S01]  /*5900*/  FSETP.NAN.AND P2, PT, R7.reuse, R7, PT ;  /* 0x000000070700720b */ /* 0x040fe20003f48000 */
[----:B------:R-:W0:Y:S04]  /*5910*/  SHFL.BFLY PT, R8, R7, 0x1, 0x1f ;  /* 0x0c201f0007087f89 */ /* 0x000e2800000e0000 */
[----:B------:R-:W1:Y:S01]  /*5920*/  SHFL.BFLY PT, R9, R108, 0x1, 0x1f ;  /* 0x0c201f006c097f89 */ /* 0x000e6200000e0000 */
[----:B0-----:R-:W-:-:S02]  /*5930*/  FSETP.GEU.AND P6, PT, R7, R8, PT ;  /* 0x000000080700720b */ /* 0x001fc40003fce000 */
[----:B-1----:R-:W-:-:S11]  /*5940*/  FSETP.GT.AND P1, PT, R108, R9, PT ;  /* 0x000000096c00720b */ /* 0x002fd60003f24000 */
[----:B------:R-:W-:Y:S02]  /*5950*/  @P6 SEL R7, R7, R8, P2 ;  /* 0x0000000807076207 */ /* 0x000fe40001000000 */
[----:B------:R-:W-:-:S03]  /*5960*/  FSETP.NAN.AND P2, PT, R108, R108, PT ;  /* 0x0000006c6c00720b */ /* 0x000fc60003f48000 */
[----:B------:R-:W-:Y:S01]  /*5970*/  @P0 STS [R2.X4], R7 ;  /* 0x0000000702000388 */ /* 0x000fe20000004800 */
[----:B------:R-:W-:-:S03]  /*5980*/  @!P1 SEL R108, R108, R9, P2 ;  /* 0x000000096c6c9207 */ /* 0x000fc60001000000 */
[----:B------:R-:W-:Y:S06]  /*5990*/  BAR.SYNC.DEFER_BLOCKING 0x0 ;  /* 0x0000000000007b1d */ /* 0x000fec0000010000 */
[----:B------:R-:W-:Y:S04]  /*59a0*/  LDS R5, [RZ] ;  /* 0x00000000ff057984 */ /* 0x000fe80000000800 */
[----:B------:R-:W-:Y:S06]  /*59b0*/  BAR.SYNC.DEFER_BLOCKING 0x0 ;  /* 0x0000000000007b1d */ /* 0x000fec0000010000 */
[----:B------:R-:W-:Y:S04]  /*59c0*/  @!P4 STS [R11], R108 ;  /* 0x0000006c0b00c388 */ /* 0x000fe80000000800 */
[----:B------:R-:W-:Y:S06]  /*59d0*/  BAR.SYNC.DEFER_BLOCKING 0x0 ;  /* 0x0000000000007b1d */ /* 0x000fec0000010000 */
[----:B------:R-:W0:Y:S04]  /*59e0*/  @!P5 LDS R10, [R2.X4] ;  /* 0x00000000020ad984 */ /* 0x000e280000004800 */
[----:B0-----:R-:W0:Y:S01]  /*59f0*/  SHFL.BFLY PT, R9, R10, 0x2, 0x1f ;  /* 0x0c401f000a097f89 */ /* 0x001e2200000e0000 */
[----:B------:R-:W-:-:S02]  /*5a00*/  FSETP.NAN.AND P2, PT, R10, R10, PT ;  /* 0x0000000a0a00720b */ /* 0x000fc40003f48000 */
[----:B0-----:R-:W-:-:S04]  /*5a10*/  FSETP.GT.AND P1, PT, R10, R9, PT ;  /* 0x000000090a00720b */ /* 0x001fc80003f24000 */
[----:B------:R-:W-:-:S04]  /*5a20*/  FSEL R9, R10, R9, P1 ;  /* 0x000000090a097208 */ /* 0x000fc80000800000 */
[----:B------:R-:W-:-:S04]  /*5a30*/  FSEL R9, R10, R9, P2 ;  /* 0x000000090a097208 */ /* 0x000fc80001000000 */
[C---:B------:R-:W-:Y:S01]  /*5a40*/  FSETP.NAN.AND P2, PT, R9.reuse, R9, PT ;  /* 0x000000090900720b */ /* 0x040fe20003f48000 */
[----:B------:R-:W0:Y:S02]  /*5a50*/  SHFL.BFLY PT, R8, R9, 0x1, 0x1f ;  /* 0x0c201f0009087f89 */ /* 0x000e2400000e0000 */
[----:B0-----:R-:W-:-:S13]  /*5a60*/  FSETP.GT.AND P1, PT, R9, R8, PT ;  /* 0x000000080900720b */ /* 0x001fda0003f24000 */
[----:B------:R-:W-:-:S05]  /*5a70*/  @!P1 SEL R9, R9, R8, P2 ;  /* 0x0000000809099207 */ /* 0x000fca0001000000 */
[----:B------:R-:W-:Y:S04]  /*5a80*/  @P0 STS [R2.X4], R9 ;  /* 0x0000000902000388 */ /* 0x000fe80000004800 */
[----:B------:R-:W-:Y:S01]  /*5a90*/  BAR.SYNC.DEFER_BLOCKING 0x0 ;  /* 0x0000000000007b1d */ /* 0x000fe20000010000 */
[----:B------:R-:W-:-:S04]  /*5aa0*/  FSETP.GE.AND P0, PT, R5, RZ, PT ;  /* 0x000000ff0500720b */ /* 0x000fc80003f06000 */
[----:B------:R-:W-:-:S05]  /*5ab0*/  FSEL R7, R5, RZ, !P0 ;  /* 0x000000ff05077208 */ /* 0x000fca0004000000 */
[----:B------:R-:W-:-:S05]  /*5ac0*/  FADD R7, RZ, -R7 ;  /* 0x80000007ff077221 */ /* 0x000fca0000000000 */
[----:B------:R-:W-:Y:S01]  /*5ad0*/  FSETP.NAN.AND P1, PT, R7, R7, PT ;  /* 0x000000070700720b */ /* 0x000fe20003f28000 */
[----:B------:R-:W0:Y:S02]  /*5ae0*/  LDS R8, [RZ] ;  /* 0x00000000ff087984 */ /* 0x000e240000000800 */
[C---:B0-----:R-:W-:Y:S02]  /*5af0*/  FSETP.GTU.AND P0, PT, R8.reuse, RZ, PT ;  /* 0x000000ff0800720b */ /* 0x041fe40003f0c000 */
[C---:B------:R-:W-:Y:S02]  /*5b00*/  F2FP.BF16.PACK_AB R5, R8.reuse, R5 ;  /* 0x000000050805723e */ /* 0x040fe400000010ff */
[----:B------:R-:W-:Y:S01]  /*5b10*/  FSEL R10, R8, RZ, P0 ;  /* 0x000000ff080a7208 */ /* 0x000fe20000000000 */
[----:B------:R-:W-:Y:S01]  /*5b20*/  IMAD.WIDE R8, R0, R13, c[0x0][0x180] ;  /* 0x0000600000087625 */ /* 0x000fe200078e020d */
[----:B------:R-:W-:Y:S02]  /*5b30*/  PRMT R19, R5, 0x7610, R19 ;  /* 0x0000761005137816 */ /* 0x000fe40000000013 */
[----:B------:R-:W-:-:S02]  /*5b40*/  FSETP.GT.AND P0, PT, R7, R10, PT ;  /* 0x0000000a0700720b */ /* 0x000fc40003f04000 */
[----:B------:R-:W-:Y:S02]  /*5b50*/  PRMT R21, R5, 0x7632, R21 ;  /* 0x0000763205157816 */ /* 0x000fe40000000015 */
[----:B------:R-:W-:Y:S01]  /*5b60*/  @!P1 FSEL R7, R7, R10, P0 ;  /* 0x0000000a07079208 */ /* 0x000fe20000000000 */
[----:B------:R-:W-:Y:S01]  /*5b70*/  IMAD.WIDE R10, R0, R13, c[0x0][0x188] ;  /* 0x00006200000a7625 */ /* 0x000fe200078e020d */
[----:B------:R-:W-:Y:S02]  /*5b80*/  LOP3.LUT P0, RZ, R2, 0x7f, RZ, 0xc0, !PT ;  /* 0x0000007f02ff7812 */ /* 0x000fe4000780c0ff */
[----:B------:R-:W-:Y:S01]  /*5b90*/  PRMT R2, R5, 0x7632, R2 ;  /* 0x0000763205027816 */ /* 0x000fe20000000002 */
[----:B------:R-:W-:Y:S01]  /*5ba0*/  FMUL R7, R7, 0.0078740157186985015869 ;  /* 0x3c01020407077820 */ /* 0x000fe20000400000 */
[----:B------:R-:W-:-:S04]  /*5bb0*/  ISETP.LT.AND P0, PT, R0, 0x1010, !P0 ;  /* 0x000010100000780c */ /* 0x000fc80004701270 */
[C---:B------:R-:W-:Y:S02]  /*5bc0*/  FSETP.GT.AND P1, PT, R7.reuse, 9.9999997473787516356e-06, PT ;  /* 0x3727c5ac0700780b */ /* 0x040fe40003f24000 */
[----:B------:R-:W-:-:S07]  /*5bd0*/  FSETP.NAN.AND P2, PT, R7, R7, PT ;  /* 0x000000070700720b */ /* 0x000fce0003f48000 */
[----:B------:R0:W-:Y:S04]  /*5be0*/  @P0 STG.E.U16 [R8.64], R5 ;  /* 0x0000000508000986 */ /* 0x0001e8000c101506 */
[----:B------:R-:W-:Y:S01]  /*5bf0*/  @!P1 FSEL R7, R7, 9.9999997473787516356e-06, P2 ;  /* 0x3727c5ac07079808 */ /* 0x000fe20001000000 */
[----:B------:R1:W-:Y:S03]  /*5c00*/  @P0 STG.E.U16 [R10.64], R2 ;  /* 0x000000020a000986 */ /* 0x0003e6000c101506 */
[C---:B------:R-:W-:Y:S01]  /*5c10*/  FSETP.GT.AND P1, PT, |R7|.reuse, 8.50705917302346158658e+37, PT ;  /* 0x7e8000000700780b */ /* 0x040fe20003f24200 */
[----:B------:R2:W-:Y:S01]  /*5c20*/  @P0 STG.E.U16 [R14.64], R19 ;  /* 0x000000130e000986 */ /* 0x0005e2000c101506 */
[----:B------:R-:W-:-:S02]  /*5c30*/  FSETP.GEU.AND P2, PT, |R7|, 1.175494350822287508e-38, PT ;  /* 0x008000000700780b */ /* 0x000fc40003f4e200 */
[C---:B0-----:R-:W-:Y:S01]  /*5c40*/  PRMT R9, R5.reuse, 0x7610, R9 ;  /* 0x0000761005097816 */ /* 0x041fe20000000009 */
[----:B------:R0:W-:Y:S01]  /*5c50*/  @P0 STG.E.U16 [R16.64], R21 ;  /* 0x0000001510000986 */ /* 0x0001e2000c101506 */
[C---:B------:R-:W-:Y:S02]  /*5c60*/  PRMT R8, R5.reuse, 0x7632, R8 ;  /* 0x0000763205087816 */ /* 0x040fe40000000008 */
[C---:B-1----:R-:W-:Y:S02]  /*5c70*/  PRMT R11, R5.reuse, 0x7632, R11 ;  /* 0x00007632050b7816 */ /* 0x042fe4000000000b */
[----:B------:R-:W-:Y:S01]  /*5c80*/  PRMT R2, R5, 0x7610, R2 ;  /* 0x0000761005027816 */ /* 0x000fe20000000002 */
[----:B------:R-:W-:Y:S02]  /*5c90*/  IMAD.MOV.U32 R5, RZ, RZ, 0x3e800000 ;  /* 0x3e800000ff057424 */ /* 0x000fe400078e00ff */
[----:B------:R-:W-:Y:S01]  /*5ca0*/  @P1 FMUL R7, R7, 0.25 ;  /* 0x3e80000007071820 */ /* 0x000fe20000400000 */
[----:B--2---:R-:W-:-:S03]  /*5cb0*/  IMAD.WIDE R18, R0, R13, c[0x0][0x1a0] ;  /* 0x0000680000127625 */ /* 0x004fc600078e020d */
[----:B------:R-:W-:Y:S01]  /*5cc0*/  @!P2 FMUL R7, R7, 16777216 ;  /* 0x4b8000000707a820 */ /* 0x000fe20000400000 */
[CC--:B0-----:R-:W-:Y:S01]  /*5cd0*/  IMAD.WIDE R20, R0.reuse, R13.reuse, c[0x0][0x1a8] ;  /* 0x00006a0000147625 */ /* 0x0c1fe200078e020d */
[----:B------:R0:W-:Y:S01]  /*5ce0*/  @P0 STG.E.U16 [R18.64], R9 ;  /* 0x0000000912000986 */ /* 0x0001e2000c101506 */
[----:B------:R-:W-:Y:S02]  /*5cf0*/  FSEL R5, R5, 1, P1 ;  /* 0x3f80000005057808 */ /* 0x000fe40000800000 */
[----:B------:R-:W-:Y:S01]  /*5d00*/  IMAD.WIDE R12, R0, R13, c[0x0][0x1b8] ;  /* 0x00006e00000c7625 */ /* 0x000fe200078e020d */
[----:B------:R0:W-:Y:S01]  /*5d10*/  @P0 STG.E.U16 [R20.64], R11 ;  /* 0x0000000b14000986 */ /* 0x0001e2000c101506 */
[----:B------:R-:W1:Y:S01]  /*5d20*/  MUFU.RCP R0, R7 ;  /* 0x0000000700007308 */ /* 0x000e620000001000 */
[----:B------:R-:W-:Y:S02]  /*5d30*/  @!P2 FMUL R5, R5, 16777216 ;  /* 0x4b8000000505a820 */ /* 0x000fe40000400000 */
[----:B------:R0:W-:Y:S04]  /*5d40*/  @P0 STG.E.U16 [R22.64], R2 ;  /* 0x0000000216000986 */ /* 0x0001e8000c101506 */
[----:B------:R0:W-:Y:S01]  /*5d50*/  @P0 STG.E.U16 [R12.64], R8 ;  /* 0x000000080c000986 */ /* 0x0001e2000c101506 */
[----:B-1----:R-:W-:-:S03]  /*5d60*/  FMUL R0, R0, R5 ;  /* 0x0000000500007220 */ /* 0x002fc60000400000 */
.L_x_5:
[----:B------:R-:W-:Y:S01]  /*5d70*/  LOP3.LUT R5, R3, UR4, RZ, 0xfc, !PT ;  /* 0x0000000403057c12 */ /* 0x000fe2000f8efcff */
[----:B0-----:R-:W-:Y:S01]  /*5d80*/  IMAD.U32 R2, RZ, RZ, UR5 ;  /* 0x00000005ff027e24 */ /* 0x001fe2000f8e00ff */
[----:B------:R-:W-:Y:S01]  /*5d90*/  CS2R R12, SRZ ;  /* 0x00000000000c7805 */ /* 0x000fe2000001ff00 */
[----:B------:R-:W-:Y:S01]  /*5da0*/  IMAD.MOV.U32 R19, RZ, RZ, 0x2 ;  /* 0x00000002ff137424 */ /* 0x000fe200078e00ff */
[----:B------:R-:W-:Y:S01]  /*5db0*/  ISETP.LT.U32.AND P0, PT, R5, 0xc00, PT ;  /* 0x00000c000500780c */ /* 0x000fe20003f01070 */
[----:B------:R-:W-:Y:S01]  /*5dc0*/  IMAD.IADD R26, R4, 0x1, R5 ;  /* 0x00000001041a7824 */ /* 0x000fe200078e0205 */
[----:B------:R-:W-:-:S02]  /*5dd0*/  CS2R R14, SRZ ;  /* 0x00000000000e7805 */ /* 0x000fc4000001ff00 */
[----:B------:R-:W-:Y:S01]  /*5de0*/  ISETP.LT.U32.AND.EX P0, PT, R2, RZ, !P3, P0 ;  /* 0x000000ff0200720c */ /* 0x000fe20005f01100 */
[----:B------:R-:W-:Y:S01]  /*5df0*/  IMAD.WIDE R16, R26, R19, c[0x0][0x178] ;  /* 0x00005e001a107625 */ /* 0x000fe200078e0213 */
[----:B------:R-:W-:Y:S01]  /*5e00*/  IADD3 R18, R6, UR4, RZ ;  /* 0x0000000406127c10 */ /* 0x000fe2000fffe0ff */
[----:B------:R-:W-:Y:S01]  /*5e10*/  CS2R R8, SRZ ;  /* 0x0000000000087805 */ /* 0x000fe2000001ff00 */
[----:B------:R-:W-:-:S09]  /*5e20*/  CS2R R10, SRZ ;  /* 0x00000000000a7805 */ /* 0x000fd2000001ff00 */
[----:B------:R-:W2:Y:S01]  /*5e30*/  @P0 LDG.E.EF.128 R12, [R16.64] ;  /* 0x00000006100c0981 */ /* 0x000ea2000c0e1d00 */
[----:B------:R-:W-:-:S05]  /*5e40*/  IMAD.WIDE R18, R18, R19, c[0x0][0x178] ;  /* 0x00005e0012127625 */ /* 0x000fca00078e0213 */
[----:B------:R-:W3:Y:S01]  /*5e50*/  @P0 LDG.E.EF.128 R8, [R18.64] ;  /* 0x0000000612080981 */ /* 0x000ee2000c0e1d00 */
[----:B------:R-:W-:Y:S01]  /*5e60*/  UMOV UR4, 0x800 ;  /* 0x0000080000047882 */ /* 0x000fe20000000000 */
[C---:B--2---:R-:W-:Y:S01]  /*5e70*/  IMAD.U32 R5, R12.reuse, 0x10000, RZ ;  /* 0x000100000c057824 */ /* 0x044fe200078e00ff */
[----:B------:R-:W-:Y:S01]  /*5e80*/  PRMT R12, R12, 0x7632, R12 ;  /* 0x000076320c0c7816 */ /* 0x000fe2000000000c */
[C---:B------:R-:W-:Y:S01]  /*5e90*/  IMAD.U32 R7, R14.reuse, 0x10000, RZ ;  /* 0x000100000e077824 */ /* 0x040fe200078e00ff */
[----:B------:R-:W-:Y:S01]  /*5ea0*/  PRMT R14, R14, 0x7632, R14 ;  /* 0x000076320e0e7816 */ /* 0x000fe2000000000e */
[C---:B------:R-:W-:Y:S01]  /*5eb0*/  FMUL R2, R0.reuse, R5 ;  /* 0x0000000500027220 */ /* 0x040fe20000400000 */
[----:B------:R-:W-:Y:S01]  /*5ec0*/  IMAD.U32 R5, R13, 0x10000, RZ ;  /* 0x000100000d057824 */ /* 0x000fe200078e00ff */
[----:B------:R-:W-:Y:S01]  /*5ed0*/  FMUL R17, R0, R7 ;  /* 0x0000000700117220 */ /* 0x000fe20000400000 */
[----:B---3--:R-:W-:Y:S01]  /*5ee0*/  IMAD.U32 R7, R8, 0x10000, RZ ;  /* 0x0001000008077824 */ /* 0x008fe200078e00ff */
[----:B------:R-:W0:Y:S01]  /*5ef0*/  FRND R20, R2 ;  /* 0x0000000200147307 */ /* 0x000e220000201000 */
[C---:B------:R-:W-:Y:S01]  /*5f00*/  FMUL R16, R0.reuse, R5 ;  /* 0x0000000500107220 */ /* 0x040fe20000400000 */
[----:B------:R-:W-:Y:S01]  /*5f10*/  IMAD.U32 R5, R15, 0x10000, RZ ;  /* 0x000100000f057824 */ /* 0x000fe200078e00ff */
[----:B------:R-:W-:Y:S01]  /*5f20*/  FMUL R19, R0, R7 ;  /* 0x0000000700137220 */ /* 0x000fe20000400000 */
[----:B------:R-:W-:Y:S01]  /*5f30*/  IMAD.U32 R7, R10, 0x10000, RZ ;  /* 0x000100000a077824 */ /* 0x000fe200078e00ff */
[----:B------:R-:W-:Y:S01]  /*5f40*/  PRMT R8, R8, 0x7632, R8 ;  /* 0x0000763208087816 */ /* 0x000fe20000000008 */
[C---:B------:R-:W-:Y:S01]  /*5f50*/  FMUL R18, R0.reuse, R5 ;  /* 0x0000000500127220 */ /* 0x040fe20000400000 */
[----:B------:R-:W-:Y:S01]  /*5f60*/  IMAD.U32 R5, R9, 0x10000, RZ ;  /* 0x0001000009057824 */ /* 0x000fe200078e00ff */
[----:B------:R1:W2:Y:S01]  /*5f70*/  FRND R21, R16 ;  /* 0x0000001000157307 */ /* 0x0002a20000201000 */
[----:B------:R-:W-:Y:S01]  /*5f80*/  FMUL R7, R0, R7 ;  /* 0x0000000700077220 */ /* 0x000fe20000400000 */
[----:B------:R-:W-:-:S02]  /*5f90*/  PRMT R10, R10, 0x7632, R10 ;  /* 0x000076320a0a7816 */ /* 0x000fc4000000000a */
[----:B------:R-:W-:Y:S02]  /*5fa0*/  PRMT R13, R13, 0x7632, R13 ;  /* 0x000076320d0d7816 */ /* 0x000fe4000000000d */
[----:B------:R-:W-:Y:S02]  /*5fb0*/  PRMT R15, R15, 0x7632, R15 ;  /* 0x000076320f0f7816 */ /* 0x000fe4000000000f */
[----:B------:R3:W-:Y:S01]  /*5fc0*/  FRND R22, R17 ;  /* 0x0000001100167307 */ /* 0x0007e20000201000 */
[----:B-1----:R-:W-:Y:S01]  /*5fd0*/  FMUL R16, R0, R5 ;  /* 0x0000000500107220 */ /* 0x002fe20000400000 */
[----:B------:R-:W-:Y:S01]  /*5fe0*/  IMAD.U32 R5, R11, 0x10000, RZ ;  /* 0x000100000b057824 */ /* 0x000fe200078e00ff */
[C---:B0-----:R-:W-:Y:S01]  /*5ff0*/  FSETP.GT.AND P1, PT, R20.reuse, -127, PT ;  /* 0xc2fe00001400780b */ /* 0x041fe20003f24000 */
[----:B------:R-:W-:Y:S01]  /*6000*/  IMAD.U32 R13, R13, 0x10000, RZ ;  /* 0x000100000d0d7824 */ /* 0x000fe200078e00ff */
[----:B------:R-:W-:Y:S01]  /*6010*/  FSETP.NAN.AND P2, PT, R20, R20, PT ;  /* 0x000000141400720b */ /* 0x000fe20003f48000 */
[----:B------:R-:W-:Y:S01]  /*6020*/  IMAD.U32 R15, R15, 0x10000, RZ ;  /* 0x000100000f0f7824 */ /* 0x000fe200078e00ff */
[----:B------:R-:W-:Y:S01]  /*6030*/  PRMT R9, R9, 0x7632, R9 ;  /* 0x0000763209097816 */ /* 0x000fe20000000009 */
[----:B------:R0:W-:Y:S01]  /*6040*/  FRND R23, R7 ;  /* 0x0000000700177307 */ /* 0x0001e20000201000 */
[----:B---3--:R-:W-:Y:S01]  /*6050*/  FMUL R17, R0, R5 ;  /* 0x0000000500117220 */ /* 0x008fe20000400000 */
[----:B------:R-:W-:Y:S01]  /*6060*/  IMAD.U32 R5, R12, 0x10000, RZ ;  /* 0x000100000c057824 */ /* 0x000fe200078e00ff */
[C---:B------:R-:W-:Y:S01]  /*6070*/  FMUL R13, R0.reuse, R13 ;  /* 0x0000000d000d7220 */ /* 0x040fe20000400000 */
[----:B--2---:R-:W-:Y:S01]  /*6080*/  FSETP.NAN.AND P5, PT, R21, R21, PT ;  /* 0x000000151500720b */ /* 0x004fe20003fa8000 */
[C---:B------:R-:W-:Y:S01]  /*6090*/  FMUL R15, R0.reuse, R15 ;  /* 0x0000000f000f7220 */ /* 0x040fe20000400000 */
[----:B------:R-:W-:Y:S01]  /*60a0*/  FMUL R2, R0, R5 ;  /* 0x0000000500027220 */ /* 0x000fe20000400000 */
[----:B------:R-:W-:Y:S01]  /*60b0*/  IMAD.U32 R5, R14, 0x10000, RZ ;  /* 0x000100000e057824 */ /* 0x000fe200078e00ff */
[----:B------:R-:W-:Y:S01]  /*60c0*/  @!P1 FSEL R20, R20, -127, P2 ;  /* 0xc2fe000014149808 */ /* 0x000fe20001000000 */
[----:B------:R-:W-:Y:S01]  /*60d0*/  FRND R13, R13 ;  /* 0x0000000d000d7307 */ /* 0x000fe20000201000 */
[----:B------:R-:W-:Y:S01]  /*60e0*/  IMAD.U32 R9, R9, 0x10000, RZ ;  /* 0x0001000009097824 */ /* 0x000fe200078e00ff */
[----:B0-----:R-:W-:Y:S01]  /*60f0*/  FMUL R7, R0, R5 ;  /* 0x0000000500077220 */ /* 0x001fe20000400000 */
[----:B------:R-:W-:Y:S01]  /*6100*/  IMAD.U32 R5, R8, 0x10000, RZ ;  /* 0x0001000008057824 */ /* 0x000fe200078e00ff */
[----:B------:R-:W-:Y:S01]  /*6110*/  FSETP.GEU.AND P4, PT, R20, 127, PT ;  /* 0x42fe00001400780b */ /* 0x000fe20003f8e000 */
[----:B------:R-:W-:Y:S01]  /*6120*/  FMUL R9, R0, R9 ;  /* 0x0000000900097220 */ /* 0x000fe20000400000 */
[----:B------:R-:W-:-:S02]  /*6130*/  FSETP.NAN.AND P6, PT, R20, R20, PT ;  /* 0x000000141400720b */ /* 0x000fc40003fc8000 */
[----:B------:R0:W1:Y:S01]  /*6140*/  FRND R12, R2 ;  /* 0x00000002000c7307 */ /* 0x0000620000201000 */
[----:B------:R-:W-:-:S05]  /*6150*/  PRMT R11, R11, 0x7632, R11 ;  /* 0x000076320b0b7816 */ /* 0x000fca000000000b */
[----:B------:R-:W-:Y:S02]  /*6160*/  IMAD.U32 R11, R11, 0x10000, RZ ;  /* 0x000100000b0b7824 */ /* 0x000fe400078e00ff */
[----:B------:R-:W-:Y:S01]  /*6170*/  FRND R18, R18 ;  /* 0x0000001200127307 */ /* 0x000fe20000201000 */
[----:B0-----:R-:W-:Y:S01]  /*6180*/  FMUL R2, R0, R5 ;  /* 0x0000000500027220 */ /* 0x001fe20000400000 */
[----:B------:R-:W-:Y:S01]  /*6190*/  IMAD.U32 R5, R10, 0x10000, RZ ;  /* 0x000100000a057824 */ /* 0x000fe200078e00ff */
[----:B------:R-:W-:-:S03]  /*61a0*/  FMUL R11, R0, R11 ;  /* 0x0000000b000b7220 */ /* 0x000fc60000400000 */
[----:B------:R-:W-:Y:S01]  /*61b0*/  FMUL R5, R0, R5 ;  /* 0x0000000500057220 */ /* 0x000fe20000400000 */
[C---:B-1----:R-:W-:Y:S01]  /*61c0*/  FSETP.GT.AND P1, PT, R12.reuse, -127, PT ;  /* 0xc2fe00000c00780b */ /* 0x042fe20003f24000 */
[----:B------:R-:W0:Y:S01]  /*61d0*/  F2I.S16.TRUNC.NTZ R10, R20 ;  /* 0x00000014000a7305 */ /* 0x000e22000020e900 */
[----:B------:R-:W-:-:S07]  /*61e0*/  FSETP.NAN.AND P2, PT, R12, R12, PT ;  /* 0x0000000c0c00720b */ /* 0x000fce0003f48000 */
[----:B------:R-:W-:Y:S04]  /*61f0*/  FRND R7, R7 ;  /* 0x0000000700077307 */ /* 0x000fe80000201000 */
[----:B------:R-:W-:Y:S02]  /*6200*/  @!P1 FSEL R12, R12, -127, P2 ;  /* 0xc2fe00000c0c9808 */ /* 0x000fe40001000000 */
[----:B------:R-:W-:Y:S02]  /*6210*/  FSETP.GT.AND P1, PT, R21, -127, PT ;  /* 0xc2fe00001500780b */ /* 0x000fe40003f24000 */
[----:B------:R-:W1:Y:S01]  /*6220*/  F2I.S16.TRUNC.NTZ R8, R12 ;  /* 0x0000000c00087305 */ /* 0x000e62000020e900 */
[----:B------:R-:W-:Y:S02]  /*6230*/  FSETP.GT.AND P2, PT, R22, -127, PT ;  /* 0xc2fe00001600780b */ /* 0x000fe40003f44000 */
[----:B0-----:R-:W-:-:S04]  /*6240*/  LOP3.LUT R25, R10, 0xffff, RZ, 0xc0, !PT ;  /* 0x0000ffff0a197812 */ /* 0x001fc800078ec0ff */
[----:B------:R-:W-:Y:S01]  /*6250*/  @P4 SEL R25, R25, 0x7f, P6 ;  /* 0x0000007f19194807 */ /* 0x000fe20003000000 */
[----:B------:R-:W-:Y:S01]  /*6260*/  FRND R15, R15 ;  /* 0x0000000f000f7307 */ /* 0x000fe20000201000 */
[----:B------:R-:W-:Y:S02]  /*6270*/  FSETP.GEU.AND P4, PT, R12, 127, PT ;  /* 0x42fe00000c00780b */ /* 0x000fe40003f8e000 */
[----:B------:R-:W-:Y:S02]  /*6280*/  @!P1 FSEL R21, R21, -127, P5 ;  /* 0xc2fe000015159808 */ /* 0x000fe40002800000 */
[----:B------:R-:W-:Y:S02]  /*6290*/  FSETP.NAN.AND P6, PT, R22, R22, PT ;  /* 0x000000161600720b */ /* 0x000fe40003fc8000 */
[----:B------:R-:W-:Y:S01]  /*62a0*/  FSETP.GT.AND P1, PT, R13, -127, PT ;  /* 0xc2fe00000d00780b */ /* 0x000fe20003f24000 */
[----:B------:R-:W0:Y:S01]  /*62b0*/  F2I.S16.TRUNC.NTZ R10, R21 ;  /* 0x00000015000a7305 */ /* 0x000e22000020e900 */
[----:B------:R-:W-:-:S02]  /*62c0*/  FSETP.NAN.AND P5, PT, R12, R12, PT ;  /* 0x0000000c0c00720b */ /* 0x000fc40003fa8000 */
[----:B------:R-:W-:Y:S02]  /*62d0*/  @!P2 FSEL R22, R22, -127, P6 ;  /* 0xc2fe00001616a808 */ /* 0x000fe40003000000 */
[----:B------:R-:W-:Y:S02]  /*62e0*/  FSETP.GT.AND P2, PT, R18, -127, PT ;  /* 0xc2fe00001200780b */ /* 0x000fe40003f44000 */
[----:B-1----:R-:W-:Y:S01]  /*62f0*/  LOP3.LUT R12, R8, 0xffff, RZ, 0xc0, !PT ;  /* 0x0000ffff080c7812 */ /* 0x002fe200078ec0ff */
[----:B------:R-:W-:Y:S01]  /*6300*/  FRND R19, R19 ;  /* 0x0000001300137307 */ /* 0x000fe20000201000 */
[----:B------:R-:W-:Y:S02]  /*6310*/  FSETP.NAN.AND P6, PT, R13, R13, PT ;  /* 0x0000000d0d00720b */ /* 0x000fe40003fc8000 */
[----:B------:R-:W-:Y:S02]  /*6320*/  @P4 SEL R12, R12, 0x7f, P5 ;  /* 0x0000007f0c0c4807 */ /* 0x000fe40002800000 */
[----:B------:R-:W-:-:S02]  /*6330*/  FSETP.GEU.AND P4, PT, R21, 127, PT ;  /* 0x42fe00001500780b */ /* 0x000fc40003f8e000 */
[C---:B------:R-:W-:Y:S01]  /*6340*/  FSETP.NAN.AND P5, PT, R18.reuse, R18, PT ;  /* 0x000000121200720b */ /* 0x040fe20003fa8000 */
[----:B------:R-:W1:Y:S01]  /*6350*/  F2I.S16.TRUNC.NTZ R8, R22 ;  /* 0x0000001600087305 */ /* 0x000e62000020e900 */
[----:B------:R-:W-:Y:S02]  /*6360*/  @!P1 FSEL R13, R13, -127, P6 ;  /* 0xc2fe00000d0d9808 */ /* 0x000fe40003000000 */
[----:B------:R-:W-:Y:S02]  /*6370*/  FSETP.GT.AND P1, PT, R7, -127, PT ;  /* 0xc2fe00000700780b */ /* 0x000fe40003f24000 */
[----:B------:R-:W-:Y:S02]  /*6380*/  FSETP.NAN.AND P6, PT, R21, R21, PT ;  /* 0x000000151500720b */ /* 0x000fe40003fc8000 */
[----:B------:R-:W-:Y:S01]  /*6390*/  @!P2 FSEL R18, R18, -127, P5 ;  /* 0xc2fe00001212a808 */ /* 0x000fe20002800000 */
[----:B------:R-:W2:Y:S01]  /*63a0*/  FRND R16, R16 ;  /* 0x0000001000107307 */ /* 0x000ea20000201000 */
[----:B------:R-:W-:-:S02]  /*63b0*/  FSETP.GEU.AND P2, PT, R22, 127, PT ;  /* 0x42fe00001600780b */ /* 0x000fc40003f4e000 */
[----:B0-----:R-:W-:Y:S02]  /*63c0*/  LOP3.LUT R21, R10, 0xffff, RZ, 0xc0, !PT ;  /* 0x0000ffff0a157812 */ /* 0x001fe400078ec0ff */
[----:B------:R-:W-:Y:S02]  /*63d0*/  FSETP.NAN.AND P5, PT, R7, R7, PT ;  /* 0x000000070700720b */ /* 0x000fe40003fa8000 */
[----:B------:R-:W-:Y:S01]  /*63e0*/  @P4 SEL R21, R21, 0x7f, P6 ;  /* 0x0000007f15154807 */ /* 0x000fe20003000000 */
[----:B------:R-:W-:Y:S01]  /*63f0*/  FRND R17, R17 ;  /* 0x0000001100117307 */ /* 0x000fe20000201000 */
[----:B------:R-:W-:Y:S02]  /*6400*/  FSETP.GT.AND P4, PT, R15, -127, PT ;  /* 0xc2fe00000f00780b */ /* 0x000fe40003f84000 */
[----:B------:R-:W-:Y:S02]  /*6410*/  FSETP.NAN.AND P6, PT, R22, R22, PT ;  /* 0x000000161600720b */ /* 0x000fe40003fc8000 */
[----:B------:R-:W-:-:S02]  /*6420*/  @!P1 FSEL R7, R7, -127, P5 ;  /* 0xc2fe000007079808 */ /* 0x000fc40002800000 */
[----:B-1----:R-:W-:Y:S01]  /*6430*/  LOP3.LUT R27, R8, 0xffff, RZ, 0xc0, !PT ;  /* 0x0000ffff081b7812 */ /* 0x002fe200078ec0ff */
[----:B------:R-:W-:Y:S01]  /*6440*/  FRND R2, R2 ;  /* 0x0000000200027307 */ /* 0x000fe20000201000 */
[----:B------:R-:W-:Y:S02]  /*6450*/  FSETP.GT.AND P1, PT, R19, -127, PT ;  /* 0xc2fe00001300780b */ /* 0x000fe40003f24000 */
[----:B------:R-:W-:Y:S02]  /*6460*/  @P2 SEL R27, R27, 0x7f, P6 ;  /* 0x0000007f1b1b2807 */ /* 0x000fe40003000000 */
[C---:B------:R-:W-:Y:S02]  /*6470*/  FSETP.NAN.AND P6, PT, R15.reuse, R15, PT ;  /* 0x0000000f0f00720b */ /* 0x040fe40003fc8000 */
[----:B--2---:R-:W-:Y:S01]  /*6480*/  FSETP.GT.AND P5, PT, R16, -127, PT ;  /* 0xc2fe00001000780b */ /* 0x004fe20003fa4000 */
[----:B------:R-:W0:Y:S01]  /*6490*/  F2I.S16.TRUNC.NTZ R8, R13 ;  /* 0x0000000d00087305 */ /* 0x000e22000020e900 */
[----:B------:R-:W-:-:S02]  /*64a0*/  @!P4 FSEL R15, R15, -127, P6 ;  /* 0xc2fe00000f0fc808 */ /* 0x000fc40003000000 */
[----:B------:R-:W-:Y:S02]  /*64b0*/  FSETP.NAN.AND P2, PT, R19, R19, PT ;  /* 0x000000131300720b */ /* 0x000fe40003f48000 */
[----:B------:R-:W-:Y:S02]  /*64c0*/  FSETP.GEU.AND P4, PT, R13, 127, PT ;  /* 0x42fe00000d00780b */ /* 0x000fe40003f8e000 */
[----:B------:R-:W-:Y:S01]  /*64d0*/  @!P1 FSEL R19, R19, -127, P2 ;  /* 0xc2fe000013139808 */ /* 0x000fe20001000000 */
[----:B------:R-:W1:Y:S01]  /*64e0*/  F2I.S16.TRUNC.NTZ R10, R7 ;  /* 0x00000007000a7305 */ /* 0x000e62000020e900 */
[----:B------:R-:W-:Y:S02]  /*64f0*/  FSETP.NAN.AND P6, PT, R16, R16, PT ;  /* 0x000000101000720b */ /* 0x000fe40003fc8000 */
[----:B------:R-:W-:Y:S02]  /*6500*/  FSETP.GT.AND P1, PT, R23, -127, PT ;  /* 0xc2fe00001700780b */ /* 0x000fe40003f24000 */
[----:B------:R-:W-:-:S02]  /*6510*/  FSETP.NAN.AND P2, PT, R13, R13, PT ;  /* 0x0000000d0d00720b */ /* 0x000fc40003f48000 */
[----:B------:R-:W-:Y:S01]  /*6520*/  @!P5 FSEL R16, R16, -127, P6 ;  /* 0xc2fe00001010d808 */ /* 0x000fe20003000000 */
[----:B------:R-:W2:Y:S01]  /*6530*/  F2I.S16.TRUNC.NTZ R14, R18 ;  /* 0x00000012000e7305 */ /* 0x000ea2000020e900 */
[----:B0-----:R-:W-:Y:S02]  /*6540*/  LOP3.LUT R8, R8, 0xffff, RZ, 0xc0, !PT ;  /* 0x0000ffff08087812 */ /* 0x001fe400078ec0ff */
[----:B------:R-:W-:Y:S02]  /*6550*/  FSETP.GEU.AND P5, PT, R7, 127, PT ;  /* 0x42fe00000700780b */ /* 0x000fe40003fae000 */
[----:B------:R-:W-:Y:S02]  /*6560*/  @P4 SEL R8, R8, 0x7f, P2 ;  /* 0x0000007f08084807 */ /* 0x000fe40001000000 */
[----:B------:R-:W-:Y:S01]  /*6570*/  FSETP.GT.AND P2, PT, R17, -127, PT ;  /* 0xc2fe00001100780b */ /* 0x000fe20003f44000 */
[----:B------:R-:W0:Y:S01]  /*6580*/  FRND R9, R9 ;  /* 0x0000000900097307 */ /* 0x000e220000201000 */
[----:B------:R-:W-:-:S02]  /*6590*/  FSETP.NAN.AND P6, PT, R23, R23, PT ;  /* 0x000000171700720b */ /* 0x000fc40003fc8000 */
[----:B------:R-:W-:Y:S02]  /*65a0*/  FSETP.NAN.AND P4, PT, R7, R7, PT ;  /* 0x000000070700720b */ /* 0x000fe40003f88000 */
[----:B------:R-:W-:Y:S02]  /*65b0*/  @!P1 FSEL R23, R23, -127, P6 ;  /* 0xc2fe000017179808 */ /* 0x000fe40003000000 */
[----:B-1----:R-:W-:Y:S01]  /*65c0*/  LOP3.LUT R10, R10, 0xffff, RZ, 0xc0, !PT ;  /* 0x0000ffff0a0a7812 */ /* 0x002fe200078ec0ff */
[----:B------:R-:W1:Y:S01]  /*65d0*/  F2I.S16.TRUNC.NTZ R13, R19 ;  /* 0x00000013000d7305 */ /* 0x000e62000020e900 */
[----:B------:R-:W-:Y:S02]  /*65e0*/  FSETP.GEU.AND P1, PT, R18, 127, PT ;  /* 0x42fe00001200780b */ /* 0x000fe40003f2e000 */
[----:B------:R-:W-:Y:S02]  /*65f0*/  @P5 SEL R10, R10, 0x7f, P4 ;  /* 0x0000007f0a0a5807 */ /* 0x000fe40002000000 */
[----:B------:R-:W-:-:S02]  /*6600*/  FSETP.NAN.AND P6, PT, R17, R17, PT ;  /* 0x000000111100720b */ /* 0x000fc40003fc8000 */
[----:B------:R-:W-:Y:S01]  /*6610*/  FSETP.GT.AND P4, PT, R2, -127, PT ;  /* 0xc2fe00000200780b */ /* 0x000fe20003f84000 */
[----:B------:R-:W3:Y:S01]  /*6620*/  FRND R5, R5 ;  /* 0x0000000500057307 */ /* 0x000ee20000201000 */
[----:B------:R-:W-:Y:S02]  /*6630*/  @!P2 FSEL R17, R17, -127, P6 ;  /* 0xc2fe00001111a808 */ /* 0x000fe40003000000 */
[----:B------:R-:W-:Y:S02]  /*6640*/  FSETP.NAN.AND P5, PT, R18, R18, PT ;  /* 0x000000121200720b */ /* 0x000fe40003fa8000 */
[----:B------:R-:W-:Y:S02]  /*6650*/  FSETP.GEU.AND P2, PT, R19, 127, PT ;  /* 0x42fe00001300780b */ /* 0x000fe40003f4e000 */
[----:B--2---:R-:W-:Y:S01]  /*6660*/  LOP3.LUT R14, R14, 0xffff, RZ, 0xc0, !PT ;  /* 0x0000ffff0e0e7812 */ /* 0x004fe200078ec0ff */
[----:B------:R-:W2:Y:S01]  /*6670*/  F2I.S16.TRUNC.NTZ R20, R16 ;  /* 0x0000001000147305 */ /* 0x000ea2000020e900 */
[----:B------:R-:W-:-:S02]  /*6680*/  FSETP.NAN.AND P6, PT, R2, R2, PT ;  /* 0x000000020200720b */ /* 0x000fc40003fc8000 */
[----:B------:R-:W-:Y:S02]  /*6690*/  @P1 SEL R14, R14, 0x7f, P5 ;  /* 0x0000007f0e0e1807 */ /* 0x000fe40002800000 */
[----:B0-----:R-:W-:Y:S02]  /*66a0*/  FSETP.GT.AND P1, PT, R9, -127, PT ;  /* 0xc2fe00000900780b */ /* 0x001fe40003f24000 */
[----:B------:R-:W-:Y:S01]  /*66b0*/  FSETP.NAN.AND P5, PT, R19, R19, PT ;  /* 0x000000131300720b */ /* 0x000fe20003fa8000 */
[----:B------:R-:W0:Y:S01]  /*66c0*/  FRND R11, R11 ;  /* 0x0000000b000b7307 */ /* 0x000e220000201000 */
[----:B------:R-:W-:Y:S02]  /*66d0*/  @!P4 FSEL R2, R2, -127, P6 ;  /* 0xc2fe00000202c808 */ /* 0x000fe40003000000 */
[----:B-1----:R-:W-:Y:S02]  /*66e0*/  LOP3.LUT R18, R13, 0xffff, RZ, 0xc0, !PT ;  /* 0x0000ffff0d127812 */ /* 0x002fe400078ec0ff */
[----:B------:R-:W-:-:S02]  /*66f0*/  FSETP.GEU.AND P6, PT, R16, 127, PT ;  /* 0x42fe00001000780b */ /* 0x000fc40003fce000 */
[----:B------:R-:W-:Y:S01]  /*6700*/  @P2 SEL R18, R18, 0x7f, P5 ;  /* 0x0000007f12122807 */ /* 0x000fe20002800000 */
[----:B------:R-:W1:Y:S01]  /*6710*/  F2I.S16.TRUNC.NTZ R7, R15 ;  /* 0x0000000f00077305 */ /* 0x000e62000020e900 */
[----:B------:R-:W-:Y:S02]  /*6720*/  FSETP.NAN.AND P5, PT, R9, R9, PT ;  /* 0x000000090900720b */ /* 0x000fe40003fa8000 */
[----:B---3--:R-:W-:Y:S02]  /*6730*/  FSETP.GT.AND P4, PT, R5, -127, PT ;  /* 0xc2fe00000500780b */ /* 0x008fe40003f84000 */
[----:B------:R-:W-:Y:S02]  /*6740*/  @!P1 FSEL R9, R9, -127, P5 ;  /* 0xc2fe000009099808 */ /* 0x000fe40002800000 */
[----:B------:R-:W-:Y:S01]  /*6750*/  FSETP.NAN.AND P2, PT, R16, R16, PT ;  /* 0x000000101000720b */ /* 0x000fe20003f48000 */
[----:B------:R-:W3:Y:S01]  /*6760*/  F2I.S16.TRUNC.NTZ R13, R2 ;  /* 0x00000002000d7305 */ /* 0x000ee2000020e900 */
[----:B--2---:R-:W-:-:S02]  /*6770*/  LOP3.LUT R20, R20, 0xffff, RZ, 0xc0, !PT ;  /* 0x0000ffff14147812 */ /* 0x004fc400078ec0ff */
[----:B------:R-:W-:Y:S02]  /*6780*/  FSETP.GEU.AND P1, PT, R15, 127, PT ;  /* 0x42fe00000f00780b */ /* 0x000fe40003f2e000 */
[----:B------:R-:W-:Y:S02]  /*6790*/  @P6 SEL R20, R20, 0x7f, P2 ;  /* 0x0000007f14146807 */ /* 0x000fe40001000000 */
[----:B------:R-:W-:Y:S01]  /*67a0*/  FSETP.NAN.AND P5, PT, R5, R5, PT ;  /* 0x000000050500720b */ /* 0x000fe20003fa8000 */
[----:B------:R-:W-:Y:S01]  /*67b0*/  F2I.S16.TRUNC.NTZ R22, R23 ;  /* 0x0000001700167305 */ /* 0x000fe2000020e900 */
[----:B0-----:R-:W-:Y:S02]  /*67c0*/  FSETP.GT.AND P2, PT, R11, -127, PT ;  /* 0xc2fe00000b00780b */ /* 0x001fe40003f44000 */
[----:B------:R-:W-:Y:S02]  /*67d0*/  FSETP.NAN.AND P6, PT, R15, R15, PT ;  /* 0x0000000f0f00720b */ /* 0x000fe40003fc8000 */
[----:B------:R-:W-:-:S02]  /*67e0*/  @!P4 FSEL R5, R5, -127, P5 ;  /* 0xc2fe00000505c808 */ /* 0x000fc40002800000 */
[----:B-1----:R-:W-:Y:S01]  /*67f0*/  LOP3.LUT R7, R7, 0xffff, RZ, 0xc0, !PT ;  /* 0x0000ffff07077812 */ /* 0x002fe200078ec0ff */
[----:B------:R-:W0:Y:S01]  /*6800*/  F2I.S16.TRUNC.NTZ R15, R9 ;  /* 0x00000009000f7305 */ /* 0x000e22000020e900 */
[----:B------:R-:W-:Y:S02]  /*6810*/  FSETP.GEU.AND P4, PT, R2, 127, PT ;  /* 0x42fe00000200780b */ /* 0x000fe40003f8e000 */
[----:B------:R-:W-:Y:S02]  /*6820*/  @P1 SEL R7, R7, 0x7f, P6 ;  /* 0x0000007f07071807 */ /* 0x000fe40003000000 */
[----:B------:R-:W-:Y:S02]  /*6830*/  FSETP.NAN.AND P6, PT, R11, R11, PT ;  /* 0x0000000b0b00720b */ /* 0x000fe40003fc8000 */
[----:B------:R-:W-:Y:S01]  /*6840*/  FSETP.GEU.AND P1, PT, R9, 127, PT ;  /* 0x42fe00000900780b */ /* 0x000fe20003f2e000 */
[----:B------:R-:W1:Y:S01]  /*6850*/  F2I.S16.TRUNC.NTZ R24, R17 ;  /* 0x0000001100187305 */ /* 0x000e62000020e900 */
[----:B------:R-:W-:-:S02]  /*6860*/  @!P2 FSEL R11, R11, -127, P6 ;  /* 0xc2fe00000b0ba808 */ /* 0x000fc40003000000 */
[----:B------:R-:W-:Y:S02]  /*6870*/  FSETP.NAN.AND P5, PT, R2, R2, PT ;  /* 0x000000020200720b */ /* 0x000fe40003fa8000 */
[----:B---3--:R-:W-:Y:S02]  /*6880*/  LOP3.LUT R13, R13, 0xffff, RZ, 0xc0, !PT ;  /* 0x0000ffff0d0d7812 */ /* 0x008fe400078ec0ff */
[----:B------:R-:W-:Y:S01]  /*6890*/  FSETP.GEU.AND P2, PT, R23, 127, PT ;  /* 0x42fe00001700780b */ /* 0x000fe20003f4e000 */
[----:B------:R-:W2:Y:S01]  /*68a0*/  F2I.S16.TRUNC.NTZ R2, R5 ;  /* 0x0000000500027305 */ /* 0x000ea2000020e900 */
[----:B------:R-:W-:Y:S02]  /*68b0*/  FSETP.NAN.AND P6, PT, R9, R9, PT ;  /* 0x000000090900720b */ /* 0x000fe40003fc8000 */
[----:B------:R-:W-:Y:S02]  /*68c0*/  @P4 SEL R13, R13, 0x7f, P5 ;  /* 0x0000007f0d0d4807 */ /* 0x000fe40002800000 */
[----:B0-----:R-:W-:-:S02]  /*68d0*/  LOP3.LUT R15, R15, 0xffff, RZ, 0xc0, !PT ;  /* 0x0000ffff0f0f7812 */ /* 0x001fc400078ec0ff */
[----:B------:R-:W-:Y:S01]  /*68e0*/  FSETP.GEU.AND P4, PT, R17, 127, PT ;  /* 0x42fe00001100780b */ /* 0x000fe20003f8e000 */
[----:B------:R-:W0:Y:S01]  /*68f0*/  F2I.S16.TRUNC.NTZ R9, R11 ;  /* 0x0000000b00097305 */ /* 0x000e22000020e900 */
[----:B------:R-:W-:Y:S02]  /*6900*/  @P1 SEL R15, R15, 0x7f, P6 ;  /* 0x0000007f0f0f1807 */ /* 0x000fe40003000000 */
[----:B------:R-:W-:Y:S02]  /*6910*/  FSETP.NAN.AND P5, PT, R23, R23, PT ;  /* 0x000000171700720b */ /* 0x000fe40003fa8000 */
[----:B------:R-:W-:Y:S02]  /*6920*/  LOP3.LUT R19, R22, 0xffff, RZ, 0xc0, !PT ;  /* 0x0000ffff16137812 */ /* 0x000fe400078ec0ff */
[----:B------:R-:W-:Y:S02]  /*6930*/  FSETP.GEU.AND P1, PT, R5, 127, PT ;  /* 0x42fe00000500780b */ /* 0x000fe40003f2e000 */
[----:B------:R-:W-:-:S02]  /*6940*/  FSETP.GEU.AND P6, PT, R11, 127, PT ;  /* 0x42fe00000b00780b */ /* 0x000fc40003fce000 */
[----:B------:R-:W-:Y:S02]  /*6950*/  @P2 SEL R19, R19, 0x7f, P5 ;  /* 0x0000007f13132807 */ /* 0x000fe40002800000 */
[----:B------:R-:W-:Y:S02]  /*6960*/  FSETP.NAN.AND P5, PT, R17, R17, PT ;  /* 0x000000111100720b */ /* 0x000fe40003fa8000 */
[----:B-1----:R-:W-:Y:S02]  /*6970*/  LOP3.LUT R24, R24, 0xffff, RZ, 0xc0, !PT ;  /* 0x0000ffff18187812 */ /* 0x002fe400078ec0ff */
[----:B------:R-:W-:Y:S02]  /*6980*/  FSETP.NAN.AND P2, PT, R5, R5, PT ;  /* 0x000000050500720b */ /* 0x000fe40003f48000 */
[----:B------:R-:W-:Y:S02]  /*6990*/  @P4 SEL R24, R24, 0x7f, P5 ;  /* 0x0000007f18184807 */ /* 0x000fe40002800000 */
[----:B--2---:R-:W-:-:S02]  /*69a0*/  LOP3.LUT R2, R2, 0xffff, RZ, 0xc0, !PT ;  /* 0x0000ffff02027812 */ /* 0x004fc400078ec0ff */
[----:B------:R-:W-:Y:S02]  /*69b0*/  FSETP.NAN.AND P4, PT, R11, R11, PT ;  /* 0x0000000b0b00720b */ /* 0x000fe40003f88000 */
[----:B0-----:R-:W-:Y:S02]  /*69c0*/  LOP3.LUT R9, R9, 0xffff, RZ, 0xc0, !PT ;  /* 0x0000ffff09097812 */ /* 0x001fe400078ec0ff */
[----:B------:R-:W-:Y:S02]  /*69d0*/  PRMT R25, R25, 0x3340, R12 ;  /* 0x0000334019197816 */ /* 0x000fe4000000000c */
[----:B------:R-:W-:Y:S02]  /*69e0*/  PRMT R8, R21, 0x3340, R8 ;  /* 0x0000334015087816 */ /* 0x000fe40000000008 */
[----:B------:R-:W-:Y:S02]  /*69f0*/  @P1 SEL R2, R2, 0x7f, P2 ;  /* 0x0000007f02021807 */ /* 0x000fe40001000000 */
[----:B------:R-:W-:-:S02]  /*6a00*/  PRMT R10, R27, 0x3340, R10 ;  /* 0x000033401b0a7816 */ /* 0x000fc4000000000a */
[----:B------:R-:W-:Y:S02]  /*6a10*/  PRMT R7, R14, 0x3340, R7 ;  /* 0x000033400e077816 */ /* 0x000fe40000000007 */
[----:B------:R-:W-:Y:S02]  /*6a20*/  @P6 SEL R9, R9, 0x7f, P4 ;  /* 0x0000007f09096807 */ /* 0x000fe40002000000 */
[----:B------:R-:W-:Y:S02]  /*6a30*/  PRMT R19, R19, 0x3340, R2 ;  /* 0x0000334013137816 */ /* 0x000fe40000000002 */
[----:B------:R-:W-:Y:S02]  /*6a40*/  PRMT R16, R25, 0x5410, R8 ;  /* 0x0000541019107816 */ /* 0x000fe40000000008 */
[----:B------:R-:W-:Y:S02]  /*6a50*/  PRMT R18, R18, 0x3340, R13 ;  /* 0x0000334012127816 */ /* 0x000fe4000000000d */
[----:B------:R-:W-:-:S02]  /*6a60*/  PRMT R15, R20, 0x3340, R15 ;  /* 0x00003340140f7816 */ /* 0x000fc4000000000f */
[----:B------:R-:W-:Y:S02]  /*6a70*/  PRMT R24, R24, 0x3340, R9 ;  /* 0x0000334018187816 */ /* 0x000fe40000000009 */
[----:B------:R-:W-:Y:S02]  /*6a80*/  PRMT R17, R10, 0x5410, R7 ;  /* 0x000054100a117816 */ /* 0x000fe40000000007 */
[----:B------:R-:W-:Y:S02]  /*6a90*/  SHF.R.S32.HI R2, RZ, 0x1f, R26 ;  /* 0x0000001fff027819 */ /* 0x000fe4000001141a */
[C---:B------:R-:W-:Y:S02]  /*6aa0*/  IADD3 R8, P1, R26.reuse, c[0x0][0x1c0], RZ ;  /* 0x000070001a087a10 */ /* 0x040fe40007f3e0ff */
[C---:B------:R-:W-:Y:S02]  /*6ab0*/  IADD3 R10, P2, R26.reuse, c[0x0][0x1c8], RZ ;  /* 0x000072001a0a7a10 */ /* 0x040fe40007f5e0ff */
[----:B------:R-:W-:-:S02]  /*6ac0*/  IADD3 R12, P4, R26, c[0x0][0x1d0], RZ ;  /* 0x000074001a0c7a10 */ /* 0x000fc40007f9e0ff */
[----:B------:R-:W-:Y:S02]  /*6ad0*/  IADD3 R14, P5, R26, c[0x0][0x1d8], RZ ;  /* 0x000076001a0e7a10 */ /* 0x000fe40007fbe0ff */
[----:B------:R-:W-:Y:S02]  /*6ae0*/  PRMT R18, R18, 0x5410, R15 ;  /* 0x0000541012127816 */ /* 0x000fe4000000000f */
[C---:B------:R-:W-:Y:S02]  /*6af0*/  IADD3.X R9, R2.reuse, c[0x0][0x1c4], RZ, P1, !PT ;  /* 0x0000710002097a10 */ /* 0x040fe40000ffe4ff */
[----:B------:R-:W-:Y:S02]  /*6b00*/  PRMT R19, R19, 0x5410, R24 ;  /* 0x0000541013137816 */ /* 0x000fe40000000018 */
[C---:B------:R-:W-:Y:S02]  /*6b10*/  IADD3.X R11, R2.reuse, c[0x0][0x1cc], RZ, P2, !PT ;  /* 0x00007300020b7a10 */ /* 0x040fe400017fe4ff */
[C---:B------:R-:W-:Y:S01]  /*6b20*/  IADD3.X R13, R2.reuse, c[0x0][0x1d4], RZ, P4, !PT ;  /* 0x00007500020d7a10 */ /* 0x040fe200027fe4ff */
[----:B------:R0:W-:Y:S01]  /*6b30*/  @P0 STG.E.128 [R8.64], R16 ;  /* 0x0000001008000986 */ /* 0x0001e2000c101d06 */
[----:B------:R-:W-:-:S03]  /*6b40*/  IADD3.X R15, R2, c[0x0][0x1dc], RZ, P5, !PT ;  /* 0x00007700020f7a10 */ /* 0x000fc60002ffe4ff */
[----:B------:R0:W-:Y:S04]  /*6b50*/  @P0 STG.E.128 [R10.64], R16 ;  /* 0x000000100a000986 */ /* 0x0001e8000c101d06 */
[----:B------:R0:W-:Y:S04]  /*6b60*/  @P0 STG.E.128 [R12.64], R16 ;  /* 0x000000100c000986 */ /* 0x0001e8000c101d06 */
[----:B------:R0:W-:Y:S01]  /*6b70*/  @P0 STG.E.128 [R14.64], R16 ;  /* 0x000000100e000986 */ /* 0x0001e2000c101d06 */
[----:B------:R-:W-:Y:S01]  /*6b80*/  PLOP3.LUT P0, PT, PT, PT, UP0, 0x80, 0x0 ;  /* 0x000000000000781c */ /* 0x000fe20003f0f008 */
[----:B------:R-:W-:-:S12]  /*6b90*/  UPLOP3.LUT UP0, UPT, UPT, UPT, UPT, 0x40, 0x0 ;  /* 0x000000000000789c */ /* 0x000fd80003f0e870 */
[----:B------:R-:W-:Y:S05]  /*6ba0*/  @P0 BRA `(.L_x_5) ;  /* 0xfffff1c000000947 */ /* 0x000fea000383ffff */
[----:B------:R-:W-:Y:S05]  /*6bb0*/  EXIT ;  /* 0x000000000000794d */ /* 0x000fea0003800000 */
.L_x_6:
[----:B------:R-:W-:-:S00]  /*6bc0*/  BRA `(.L_x_6) ;  /* 0xfffffff000007947 */ /* 0x000fc0000383ffff */
[----:B------:R-:W-:-:S00]  /*6bd0*/  NOP ;  /* 0x0000000000007918 */ /* 0x000fc00000000000 */
        /* <DEDUP_REMOVED lines=10> */
.L_x_7:


//--------------------- .nv.global.init           --------------------------
	.section	.nv.global.init,"aw",@progbits
.nv.global.init:
	.type		_$_str,@object
	.size		_$_str,(.L_0 - _$_str)
_$_str:
        /*0000*/ 	.byte	0x5f, 0x5f, 0x43, 0x55, 0x44, 0x41, 0x5f, 0x46, 0x54, 0x5a, 0x00
.L_0:


//--------------------- .nv.shared.triton_red_fused__to_copy_add_amax_amin_clamp_mul_native_layer_norm_reciprocal_1 --------------------------
	.section	.nv.shared.triton_red_fused__to_copy_add_amax_amin_clamp_mul_native_layer_norm_reciprocal_1,"aw",@nobits
	.sectionflags	@""
	.align	16
